// auto-generated by cutlass_sweep.gemm — config: {"arch": "sm_100", "cluster_m": 4, "cluster_n": 4, "dtype": "int8", "dtype_b": "int8", "layout": "nt", "stages": 0, "tile_k": 128, "tile_m": 64, "tile_n": 128}
#include "cutlass/cutlass.h"
#include "cutlass/gemm/collective/collective_builder.hpp"
#include "cutlass/gemm/device/gemm_universal_adapter.h"
#include "cutlass/gemm/kernel/gemm_universal.hpp"
#include "cutlass/epilogue/collective/collective_builder.hpp"

using ElemA = int8_t;
using ElemB = int8_t;
using ElemCD = int8_t;
using Acc  = int32_t;
using TileShape    = cute::Shape<cute::_64, cute::_128, cute::_128>;
using ClusterShape = cute::Shape<cute::_4, cute::_4, cute::_1>;

using CollectiveEpilogue = typename cutlass::epilogue::collective::CollectiveBuilder<
    cutlass::arch::Sm100, cutlass::arch::OpClassTensorOp,
    TileShape, ClusterShape,
    cutlass::epilogue::collective::EpilogueTileAuto,
    Acc, Acc,
    ElemCD, cutlass::layout::RowMajor, 128 / cutlass::sizeof_bits<ElemCD>::value,
    ElemCD, cutlass::layout::RowMajor, 128 / cutlass::sizeof_bits<ElemCD>::value,
    cutlass::epilogue::collective::EpilogueScheduleAuto
  >::CollectiveOp;

using CollectiveMainloop = typename cutlass::gemm::collective::CollectiveBuilder<
    cutlass::arch::Sm100, cutlass::arch::OpClassTensorOp,
    ElemA, cutlass::layout::RowMajor, 128 / cutlass::sizeof_bits<ElemA>::value,
    ElemB, cutlass::layout::ColumnMajor, 128 / cutlass::sizeof_bits<ElemB>::value,
    Acc,
    TileShape, ClusterShape,
    cutlass::gemm::collective::StageCountAutoCarveout<static_cast<int>(sizeof(typename CollectiveEpilogue::SharedStorage))>,
    cutlass::gemm::collective::KernelScheduleAuto
  >::CollectiveOp;

using GemmKernel = cutlass::gemm::kernel::GemmUniversal<
    cute::Shape<int,int,int,int>,
    CollectiveMainloop,
    CollectiveEpilogue
>;
using Gemm = cutlass::gemm::device::GemmUniversalAdapter<GemmKernel>;

// Force the device kernel symbol into the cubin without needing a host main.
auto* _anchor = &cutlass::device_kernel<GemmKernel>;


// ===== COMPILED SASS (sm_100a) =====

	.target	sm_100a

	.elftype	@"ET_EXEC"


//--------------------- .note.nv.tkinfo           --------------------------
	.section	.note.nv.tkinfo,"",@"SHT_NOTE"
	.sectionflags	@"SHF_NOTE_NV_TKINFO"
	.tkinfo
        /*0018*/ 	.word	0x00000002
        /*0030*/ 	.string	""
        /*0030*/ 	.string	"ptxas"
        /*0030*/ 	.string	"Cuda compilation tools, release 13.0, V13.0.88"
        /*0030*/ 	.string	"Build cuda_13.0.r13.0/compiler.36424714_0"
        /*0030*/ 	.string	"-arch sm_100a -m 64 "



//--------------------- .note.nv.cuinfo           --------------------------
	.section	.note.nv.cuinfo,"",@"SHT_NOTE"
	.sectionflags	@"SHF_NOTE_NV_CUINFO"
        /*0018*/ 	.short	0x0002
        /*001a*/ 	.short	0x0064
        /*001c*/ 	.short	0x0082
	.zero		2


//--------------------- .nv.info                  --------------------------
	.section	.nv.info,"",@"SHT_CUDA_INFO"
	.align	4


	//----- nvinfo : EIATTR_REGCOUNT
	.align		4
        /*0000*/ 	.byte	0x04, 0x2f
        /*0002*/ 	.short	(.L_19 - .L_18)
	.align		4
.L_18:
        /*0004*/ 	.word	index@(_ZN7cutlass13device_kernelINS_4gemm6kernel13GemmUniversalIN4cute5tupleIJiiiiEEENS1_10collective13CollectiveMmaINS1_35MainloopSm100TmaUmmaWarpSpecializedILi8ELi2ELi4ENS5_IJNS4_1CILi4EEESB_NSA_ILi1EEEEEEEENS5_IJNSA_ILi64EEENSA_ILi128EEESG_EEEaNS5_IJlSC_lEEEaSI_NS4_8TiledMMAINS4_8MMA_AtomIJNS4_15SM100_MMA_S8_SSIaaiLi64ELi128ELNS4_4UMMA5MajorE0ELSN_0ELNSM_8SaturateE0EEEEEENS4_6LayoutINS5_IJSC_SC_SC_EEENS5_IJNSA_ILi0EEEST_ST_EEEEENS5_IJNS4_10UnderscoreESW_SW_EEEEENS4_23SM90_TMA_LOAD_MULTICASTENS4_14ComposedLayoutINS4_7SwizzleILi3ELi4ELi3EEENS4_18smem_ptr_flag_bitsILi8EEENSR_INS5_IJNSA_ILi8EEESG_EEENS5_IJSG_SC_EEEEEEEvNS4_8identityESZ_S19_vS1A_EENS_8epilogue10collective18CollectiveEpilogueINS1C_23Sm100TmaWarpSpecializedILi2ELi2ELi32ELb0ELb0EEEJSH_NS5_IJNSR_ISF_SC_EES1H_EEEaSI_aSI_NS1C_6fusion15FusionCallbacksIS1G_NS1J_17LinearCombinationIaiaiLNS_15FloatRoundStyleE2EEESH_S1I_JEEENS4_5SM1004TMEM4LOAD26SM100_TMEM_LOAD_16dp32b32xENS4_13SM90_TMA_LOADENS10_INS11_ILi2ELi4ELi3EEES14_NSR_INS5_IJS15_SF_EEENS5_IJSF_SC_EEEEEEENS4_39AutoVectorizingCopyWithAssumedAlignmentILi128EEENS4_14SM90_TMA_STOREES1Y_S20_S20_EEEvvEEEEvNT_6ParamsE)
        /*0008*/ 	.word	0x0000005c


	//----- nvinfo : EIATTR_FRAME_SIZE
	.align		4
.L_19:
        /*000c*/ 	.byte	0x04, 0x11
        /*000e*/ 	.short	(.L_21 - .L_20)
	.align		4
.L_20:
        /*0010*/ 	.word	index@($__internal_2_$__cuda_sm10x_tcgen05_guardrail_trap_unallocated_columns_being_dealloced)
        /*0014*/ 	.word	0x00000000


	//----- nvinfo : EIATTR_FRAME_SIZE
	.align		4
.L_21:
        /*0018*/ 	.byte	0x04, 0x11
        /*001a*/ 	.short	(.L_23 - .L_22)
	.align		4
.L_22:
        /*001c*/ 	.word	index@($__internal_1_$__cuda_sm10x_tcgen05_guardrail_trap_phase_invalid_during_alloc)
        /*0020*/ 	.word	0x00000000


	//----- nvinfo : EIATTR_FRAME_SIZE
	.align		4
.L_23:
        /*0024*/ 	.byte	0x04, 0x11
        /*0026*/ 	.short	(.L_25 - .L_24)
	.align		4
.L_24:
        /*0028*/ 	.word	index@($__internal_0_$__cuda_sm10x_tcgen05_guardrail_trap_col_being_dealloced_not_returned_by_alloc)
        /*002c*/ 	.word	0x00000000


	//----- nvinfo : EIATTR_FRAME_SIZE
	.align		4
.L_25:
        /*0030*/ 	.byte	0x04, 0x11
        /*0032*/ 	.short	(.L_27 - .L_26)
	.align		4
.L_26:
        /*0034*/ 	.word	index@(_ZN7cutlass13device_kernelINS_4gemm6kernel13GemmUniversalIN4cute5tupleIJiiiiEEENS1_10collective13CollectiveMmaINS1_35MainloopSm100TmaUmmaWarpSpecializedILi8ELi2ELi4ENS5_IJNS4_1CILi4EEESB_NSA_ILi1EEEEEEEENS5_IJNSA_ILi64EEENSA_ILi128EEESG_EEEaNS5_IJlSC_lEEEaSI_NS4_8TiledMMAINS4_8MMA_AtomIJNS4_15SM100_MMA_S8_SSIaaiLi64ELi128ELNS4_4UMMA5MajorE0ELSN_0ELNSM_8SaturateE0EEEEEENS4_6LayoutINS5_IJSC_SC_SC_EEENS5_IJNSA_ILi0EEEST_ST_EEEEENS5_IJNS4_10UnderscoreESW_SW_EEEEENS4_23SM90_TMA_LOAD_MULTICASTENS4_14ComposedLayoutINS4_7SwizzleILi3ELi4ELi3EEENS4_18smem_ptr_flag_bitsILi8EEENSR_INS5_IJNSA_ILi8EEESG_EEENS5_IJSG_SC_EEEEEEEvNS4_8identityESZ_S19_vS1A_EENS_8epilogue10collective18CollectiveEpilogueINS1C_23Sm100TmaWarpSpecializedILi2ELi2ELi32ELb0ELb0EEEJSH_NS5_IJNSR_ISF_SC_EES1H_EEEaSI_aSI_NS1C_6fusion15FusionCallbacksIS1G_NS1J_17LinearCombinationIaiaiLNS_15FloatRoundStyleE2EEESH_S1I_JEEENS4_5SM1004TMEM4LOAD26SM100_TMEM_LOAD_16dp32b32xENS4_13SM90_TMA_LOADENS10_INS11_ILi2ELi4ELi3EEES14_NSR_INS5_IJS15_SF_EEENS5_IJSF_SC_EEEEEEENS4_39AutoVectorizingCopyWithAssumedAlignmentILi128EEENS4_14SM90_TMA_STOREES1Y_S20_S20_EEEvvEEEEvNT_6ParamsE)
        /*0038*/ 	.word	0x00000000


	//----- nvinfo : EIATTR_MIN_STACK_SIZE
	.align		4
.L_27:
        /*003c*/ 	.byte	0x04, 0x12
        /*003e*/ 	.short	(.L_29 - .L_28)
	.align		4
.L_28:
        /*0040*/ 	.word	index@(_ZN7cutlass13device_kernelINS_4gemm6kernel13GemmUniversalIN4cute5tupleIJiiiiEEENS1_10collective13CollectiveMmaINS1_35MainloopSm100TmaUmmaWarpSpecializedILi8ELi2ELi4ENS5_IJNS4_1CILi4EEESB_NSA_ILi1EEEEEEEENS5_IJNSA_ILi64EEENSA_ILi128EEESG_EEEaNS5_IJlSC_lEEEaSI_NS4_8TiledMMAINS4_8MMA_AtomIJNS4_15SM100_MMA_S8_SSIaaiLi64ELi128ELNS4_4UMMA5MajorE0ELSN_0ELNSM_8SaturateE0EEEEEENS4_6LayoutINS5_IJSC_SC_SC_EEENS5_IJNSA_ILi0EEEST_ST_EEEEENS5_IJNS4_10UnderscoreESW_SW_EEEEENS4_23SM90_TMA_LOAD_MULTICASTENS4_14ComposedLayoutINS4_7SwizzleILi3ELi4ELi3EEENS4_18smem_ptr_flag_bitsILi8EEENSR_INS5_IJNSA_ILi8EEESG_EEENS5_IJSG_SC_EEEEEEEvNS4_8identityESZ_S19_vS1A_EENS_8epilogue10collective18CollectiveEpilogueINS1C_23Sm100TmaWarpSpecializedILi2ELi2ELi32ELb0ELb0EEEJSH_NS5_IJNSR_ISF_SC_EES1H_EEEaSI_aSI_NS1C_6fusion15FusionCallbacksIS1G_NS1J_17LinearCombinationIaiaiLNS_15FloatRoundStyleE2EEESH_S1I_JEEENS4_5SM1004TMEM4LOAD26SM100_TMEM_LOAD_16dp32b32xENS4_13SM90_TMA_LOADENS10_INS11_ILi2ELi4ELi3EEES14_NSR_INS5_IJS15_SF_EEENS5_IJSF_SC_EEEEEEENS4_39AutoVectorizingCopyWithAssumedAlignmentILi128EEENS4_14SM90_TMA_STOREES1Y_S20_S20_EEEvvEEEEvNT_6ParamsE)
        /*0044*/ 	.word	0x00000000
.L_29:


//--------------------- .nv.compat                --------------------------
	.section	.nv.compat,"",@"SHT_CUDA_COMPAT_INFO"
	.align	4
        /*0000*/ 	.byte	0x02, 0x09, 0x01, 0x00, 0x02, 0x02, 0x03, 0x00, 0x02, 0x05, 0x06, 0x00, 0x03, 0x07, 0x01, 0x01
        /*0010*/ 	.byte	0x02, 0x03, 0x01, 0x00, 0x02, 0x06, 0x01, 0x00, 0x04, 0x0b, 0x08, 0x00, 0x01, 0x00, 0x00, 0x00
        /*0020*/ 	.byte	0x00, 0x00, 0x00, 0x00


//--------------------- .nv.info._ZN7cutlass13device_kernelINS_4gemm6kernel13GemmUniversalIN4cute5tupleIJiiiiEEENS1_10collective13CollectiveMmaINS1_35MainloopSm100TmaUmmaWarpSpecializedILi8ELi2ELi4ENS5_IJNS4_1CILi4EEESB_NSA_ILi1EEEEEEEENS5_IJNSA_ILi64EEENSA_ILi128EEESG_EEEaNS5_IJlSC_lEEEaSI_NS4_8TiledMMAINS4_8MMA_AtomIJNS4_15SM100_MMA_S8_SSIaaiLi64ELi128ELNS4_4UMMA5MajorE0ELSN_0ELNSM_8SaturateE0EEEEEENS4_6LayoutINS5_IJSC_SC_SC_EEENS5_IJNSA_ILi0EEEST_ST_EEEEENS5_IJNS4_10UnderscoreESW_SW_EEEEENS4_23SM90_TMA_LOAD_MULTICASTENS4_14ComposedLayoutINS4_7SwizzleILi3ELi4ELi3EEENS4_18smem_ptr_flag_bitsILi8EEENSR_INS5_IJNSA_ILi8EEESG_EEENS5_IJSG_SC_EEEEEEEvNS4_8identityESZ_S19_vS1A_EENS_8epilogue10collective18CollectiveEpilogueINS1C_23Sm100TmaWarpSpecializedILi2ELi2ELi32ELb0ELb0EEEJSH_NS5_IJNSR_ISF_SC_EES1H_EEEaSI_aSI_NS1C_6fusion15FusionCallbacksIS1G_NS1J_17LinearCombinationIaiaiLNS_15FloatRoundStyleE2EEESH_S1I_JEEENS4_5SM1004TMEM4LOAD26SM100_TMEM_LOAD_16dp32b32xENS4_13SM90_TMA_LOADENS10_INS11_ILi2ELi4ELi3EEES14_NSR_INS5_IJS15_SF_EEENS5_IJSF_SC_EEEEEEENS4_39AutoVectorizingCopyWithAssumedAlignmentILi128EEENS4_14SM90_TMA_STOREES1Y_S20_S20_EEEvvEEEEvNT_6ParamsE --------------------------
	.section	.nv.info._ZN7cutlass13device_kernelINS_4gemm6kernel13GemmUniversalIN4cute5tupleIJiiiiEEENS1_10collective13CollectiveMmaINS1_35MainloopSm100TmaUmmaWarpSpecializedILi8ELi2ELi4ENS5_IJNS4_1CILi4EEESB_NSA_ILi1EEEEEEEENS5_IJNSA_ILi64EEENSA_ILi128EEESG_EEEaNS5_IJlSC_lEEEaSI_NS4_8TiledMMAINS4_8MMA_AtomIJNS4_15SM100_MMA_S8_SSIaaiLi64ELi128ELNS4_4UMMA5MajorE0ELSN_0ELNSM_8SaturateE0EEEEEENS4_6LayoutINS5_IJSC_SC_SC_EEENS5_IJNSA_ILi0EEEST_ST_EEEEENS5_IJNS4_10UnderscoreESW_SW_EEEEENS4_23SM90_TMA_LOAD_MULTICASTENS4_14ComposedLayoutINS4_7SwizzleILi3ELi4ELi3EEENS4_18smem_ptr_flag_bitsILi8EEENSR_INS5_IJNSA_ILi8EEESG_EEENS5_IJSG_SC_EEEEEEEvNS4_8identityESZ_S19_vS1A_EENS_8epilogue10collective18CollectiveEpilogueINS1C_23Sm100TmaWarpSpecializedILi2ELi2ELi32ELb0ELb0EEEJSH_NS5_IJNSR_ISF_SC_EES1H_EEEaSI_aSI_NS1C_6fusion15FusionCallbacksIS1G_NS1J_17LinearCombinationIaiaiLNS_15FloatRoundStyleE2EEESH_S1I_JEEENS4_5SM1004TMEM4LOAD26SM100_TMEM_LOAD_16dp32b32xENS4_13SM90_TMA_LOADENS10_INS11_ILi2ELi4ELi3EEES14_NSR_INS5_IJS15_SF_EEENS5_IJSF_SC_EEEEEEENS4_39AutoVectorizingCopyWithAssumedAlignmentILi128EEENS4_14SM90_TMA_STOREES1Y_S20_S20_EEEvvEEEEvNT_6ParamsE,"",@"SHT_CUDA_INFO"
	.sectionflags	@""
	.align	4


	//----- nvinfo : EIATTR_CUDA_API_VERSION
	.align		4
        /*0000*/ 	.byte	0x04, 0x37
        /*0002*/ 	.short	(.L_31 - .L_30)
.L_30:
        /*0004*/ 	.word	0x00000082


	//----- nvinfo : EIATTR_KPARAM_INFO
	.align		4
.L_31:
        /*0008*/ 	.byte	0x04, 0x17
        /*000a*/ 	.short	(.L_33 - .L_32)
.L_32:
        /*000c*/ 	.word	0x00000000
        /*0010*/ 	.short	0x0000
        /*0012*/ 	.short	0x0000
        /*0014*/ 	.byte	0x00, 0xf0, 0x01, 0x20


	//----- nvinfo : EIATTR_AT_ENTRY_FRAGMENTS
	.align		4
.L_33:
        /*0018*/ 	.byte	0x04, 0x4f
        /*001a*/ 	.short	(.L_35 - .L_34)


	//   ....[0]....
.L_34:
        /*001c*/ 	.word	0x00000006


	//----- nvinfo : EIATTR_RESERVED_SMEM_USED
	.align		4
.L_35:
        /*0020*/ 	.byte	0x01, 0x41
	.zero		2


	//----- nvinfo : EIATTR_SPARSE_MMA_MASK
	.align		4
        /*0024*/ 	.byte	0x03, 0x50
        /*0026*/ 	.short	0x0000


	//----- nvinfo : EIATTR_TCGEN05_1CTA_USED
	.align		4
        /*0028*/ 	.byte	0x01, 0x51
	.zero		2


	//----- nvinfo : EIATTR_MAXREG_COUNT
	.align		4
        /*002c*/ 	.byte	0x03, 0x1b
        /*002e*/ 	.short	0x00ff


	//----- nvinfo : EIATTR_NUM_BARRIERS
	.align		4
        /*0030*/ 	.byte	0x02, 0x4c
        /*0032*/ 	.byte	0x07
	.zero		1


	//----- nvinfo : EIATTR_EXTERNS
	.align		4
        /*0034*/ 	.byte	0x04, 0x0f
        /*0036*/ 	.short	(.L_37 - .L_36)


	//   ....[0]....
	.align		4
.L_36:
        /*0038*/ 	.word	index@(__assertfail)


	//----- nvinfo : EIATTR_MERCURY_ISA_VERSION
	.align		4
.L_37:
        /*003c*/ 	.byte	0x03, 0x5f
        /*003e*/ 	.short	0x0101


	//----- nvinfo : EIATTR_INT_WARP_WIDE_INSTR_OFFSETS
	.align		4
        /*0040*/ 	.byte	0x04, 0x31
        /*0042*/ 	.short	(.L_39 - .L_38)


	//   ....[0]....
.L_38:
        /*0044*/ 	.word	0x00004300


	//   ....[1]....
        /*0048*/ 	.word	0x00004330


	//   ....[2]....
        /*004c*/ 	.word	0x00004350


	//   ....[3]....
        /*0050*/ 	.word	0x00004e70


	//   ....[4]....
        /*0054*/ 	.word	0x00004ee0


	//   ....[5]....
        /*0058*/ 	.word	0x00004fc0


	//   ....[6]....
        /*005c*/ 	.word	0x00005070


	//----- nvinfo : EIATTR_COOP_GROUP_MASK_REGIDS
	.align		4
.L_39:
        /*0060*/ 	.byte	0x04, 0x29
        /*0062*/ 	.short	(.L_41 - .L_40)


	//   ....[0]....
.L_40:
        /*0064*/ 	.word	0xffffffff


	//   ....[1]....
        /*0068*/ 	.word	0xffffffff


	//   ....[2]....
        /*006c*/ 	.word	0xffffffff


	//   ....[3]....
        /*0070*/ 	.word	0xffffffff


	//   ....[4]....
        /*0074*/ 	.word	0xffffffff


	//   ....[5]....
        /*0078*/ 	.word	0xffffffff


	//   ....[6]....
        /*007c*/ 	.word	0xffffffff


	//   ....[7]....
        /*0080*/ 	.word	0xffffffff


	//   ....[8]....
        /*0084*/ 	.word	0xffffffff


	//   ....[9]....
        /*0088*/ 	.word	0xffffffff


	//   ....[10]....
        /*008c*/ 	.word	0xffffffff


	//   ....[11]....
        /*0090*/ 	.word	0xffffffff


	//   ....[12]....
        /*0094*/ 	.word	0xffffffff


	//   ....[13]....
        /*0098*/ 	.word	0xffffffff


	//----- nvinfo : EIATTR_COOP_GROUP_INSTR_OFFSETS
	.align		4
.L_41:
        /*009c*/ 	.byte	0x04, 0x28
        /*009e*/ 	.short	(.L_43 - .L_42)


	//   ....[0]....
.L_42:
        /*00a0*/ 	.word	0x00000080


	//   ....[1]....
        /*00a4*/ 	.word	0x000004e0


	//   ....[2]....
        /*00a8*/ 	.word	0x00000740


	//   ....[3]....
        /*00ac*/ 	.word	0x000008a0


	//   ....[4]....
        /*00b0*/ 	.word	0x000009a0


	//   ....[5]....
        /*00b4*/ 	.word	0x00000b10


	//   ....[6]....
        /*00b8*/ 	.word	0x00000cb0


	//   ....[7]....
        /*00bc*/ 	.word	0x00000e60


	//   ....[8]....
        /*00c0*/ 	.word	0x00002410


	//   ....[9]....
        /*00c4*/ 	.word	0x000034f0


	//   ....[10]....
        /*00c8*/ 	.word	0x00003700


	//   ....[11]....
        /*00cc*/ 	.word	0x00003730


	//   ....[12]....
        /*00d0*/ 	.word	0x000041e0


	//   ....[13]....
        /*00d4*/ 	.word	0x00004410


	//----- nvinfo : EIATTR_VRC_CTA_INIT_COUNT
	.align		4
.L_43:
        /*00d8*/ 	.byte	0x02, 0x4a
        /*00da*/ 	.byte	0x80
	.zero		1


	//----- nvinfo : EIATTR_SYSCALL_OFFSETS
	.align		4
        /*00dc*/ 	.byte	0x04, 0x46
        /*00de*/ 	.short	(.L_45 - .L_44)


	//   ....[0]....
.L_44:
        /*00e0*/ 	.word	0x00005c70


	//   ....[1]....
        /*00e4*/ 	.word	0x00005db0


	//   ....[2]....
        /*00e8*/ 	.word	0x000065a0


	//   ....[3]....
        /*00ec*/ 	.word	0x00007340


	//----- nvinfo : EIATTR_MBARRIER_INSTR_OFFSETS
	.align		4
.L_45:
        /*00f0*/ 	.byte	0x04, 0x39
        /*00f2*/ 	.short	(.L_47 - .L_46)


	//   ....[0]....
.L_46:
        /*00f4*/ 	.word	0x00000620
        /*00f8*/ 	.word	0x000000ff
        /*00fc*/ 	.word	0x00000000
        /*0100*/ 	.short	0x0100
        /*0102*/ 	.byte	0x04
	.zero		1


	//   ....[1]....
        /*0104*/ 	.word	0x00000630
        /*0108*/ 	.word	0x000000ff
        /*010c*/ 	.word	0x00000040
        /*0110*/ 	.short	0x0100
        /*0112*/ 	.byte	0x04
	.zero		1


	//   ....[2]....
        /*0114*/ 	.word	0x00000640
        /*0118*/ 	.word	0x000000ff
        /*011c*/ 	.word	0x00000008
        /*0120*/ 	.short	0x0100
        /*0122*/ 	.byte	0x04
	.zero		1


	//   ....[3]....
        /*0124*/ 	.word	0x00000650
        /*0128*/ 	.word	0x000000ff
        /*012c*/ 	.word	0x00000048
        /*0130*/ 	.short	0x0100
        /*0132*/ 	.byte	0x04
	.zero		1


	//   ....[4]....
        /*0134*/ 	.word	0x00000660
        /*0138*/ 	.word	0x000000ff
        /*013c*/ 	.word	0x00000010
        /*0140*/ 	.short	0x0100
        /*0142*/ 	.byte	0x04
	.zero		1


	//   ....[5]....
        /*0144*/ 	.word	0x00000670
        /*0148*/ 	.word	0x000000ff
        /*014c*/ 	.word	0x00000050
        /*0150*/ 	.short	0x0100
        /*0152*/ 	.byte	0x04
	.zero		1


	//   ....[6]....
        /*0154*/ 	.word	0x00000680
        /*0158*/ 	.word	0x000000ff
        /*015c*/ 	.word	0x00000018
        /*0160*/ 	.short	0x0100
        /*0162*/ 	.byte	0x04
	.zero		1


	//   ....[7]....
        /*0164*/ 	.word	0x00000690
        /*0168*/ 	.word	0x000000ff
        /*016c*/ 	.word	0x00000058
        /*0170*/ 	.short	0x0100
        /*0172*/ 	.byte	0x04
	.zero		1


	//   ....[8]....
        /*0174*/ 	.word	0x000006a0
        /*0178*/ 	.word	0x000000ff
        /*017c*/ 	.word	0x00000020
        /*0180*/ 	.short	0x0100
        /*0182*/ 	.byte	0x04
	.zero		1


	//   ....[9]....
        /*0184*/ 	.word	0x000006b0
        /*0188*/ 	.word	0x000000ff
        /*018c*/ 	.word	0x00000060
        /*0190*/ 	.short	0x0100
        /*0192*/ 	.byte	0x04
	.zero		1


	//   ....[10]....
        /*0194*/ 	.word	0x000006c0
        /*0198*/ 	.word	0x000000ff
        /*019c*/ 	.word	0x00000028
        /*01a0*/ 	.short	0x0100
        /*01a2*/ 	.byte	0x04
	.zero		1


	//   ....[11]....
        /*01a4*/ 	.word	0x000006d0
        /*01a8*/ 	.word	0x000000ff
        /*01ac*/ 	.word	0x00000068
        /*01b0*/ 	.short	0x0100
        /*01b2*/ 	.byte	0x04
	.zero		1


	//   ....[12]....
        /*01b4*/ 	.word	0x000006e0
        /*01b8*/ 	.word	0x000000ff
        /*01bc*/ 	.word	0x00000030
        /*01c0*/ 	.short	0x0100
        /*01c2*/ 	.byte	0x04
	.zero		1


	//   ....[13]....
        /*01c4*/ 	.word	0x000006f0
        /*01c8*/ 	.word	0x000000ff
        /*01cc*/ 	.word	0x00000070
        /*01d0*/ 	.short	0x0100
        /*01d2*/ 	.byte	0x04
	.zero		1


	//   ....[14]....
        /*01d4*/ 	.word	0x00000700
        /*01d8*/ 	.word	0x000000ff
        /*01dc*/ 	.word	0x00000038
        /*01e0*/ 	.short	0x0100
        /*01e2*/ 	.byte	0x04
	.zero		1


	//   ....[15]....
        /*01e4*/ 	.word	0x00000710
        /*01e8*/ 	.word	0x000000ff
        /*01ec*/ 	.word	0x00000078
        /*01f0*/ 	.short	0x0100
        /*01f2*/ 	.byte	0x04
	.zero		1


	//   ....[16]....
        /*01f4*/ 	.word	0x00000850
        /*01f8*/ 	.word	0x000000ff
        /*01fc*/ 	.word	0x00000080
        /*0200*/ 	.short	0x0100
        /*0202*/ 	.byte	0x04
	.zero		1


	//   ....[17]....
        /*0204*/ 	.word	0x00000860
        /*0208*/ 	.word	0x000000ff
        /*020c*/ 	.word	0x00000090
        /*0210*/ 	.short	0x0100
        /*0212*/ 	.byte	0x04
	.zero		1


	//   ....[18]....
        /*0214*/ 	.word	0x00000870
        /*0218*/ 	.word	0x000000ff
        /*021c*/ 	.word	0x00000088
        /*0220*/ 	.short	0x0100
        /*0222*/ 	.byte	0x04
	.zero		1


	//   ....[19]....
        /*0224*/ 	.word	0x00000880
        /*0228*/ 	.word	0x000000ff
        /*022c*/ 	.word	0x00000098
        /*0230*/ 	.short	0x0100
        /*0232*/ 	.byte	0x04
	.zero		1


	//   ....[20]....
        /*0234*/ 	.word	0x00000970
        /*0238*/ 	.word	0x000000ff
        /*023c*/ 	.word	0x000000a0
        /*0240*/ 	.short	0x0100
        /*0242*/ 	.byte	0x06
	.zero		1


	//   ....[21]....
        /*0244*/ 	.word	0x00000980
        /*0248*/ 	.word	0x000000ff
        /*024c*/ 	.word	0x000000a8
        /*0250*/ 	.short	0x0100
        /*0252*/ 	.byte	0x06
	.zero		1


	//   ....[22]....
        /*0254*/ 	.word	0x00000ac0
        /*0258*/ 	.word	0x000000ff
        /*025c*/ 	.word	0x000000b0
        /*0260*/ 	.short	0x0100
        /*0262*/ 	.byte	0x06
	.zero		1


	//   ....[23]....
        /*0264*/ 	.word	0x00000ad0
        /*0268*/ 	.word	0x000000ff
        /*026c*/ 	.word	0x000000c0
        /*0270*/ 	.short	0x0100
        /*0272*/ 	.byte	0x06
	.zero		1


	//   ....[24]....
        /*0274*/ 	.word	0x00000ae0
        /*0278*/ 	.word	0x000000ff
        /*027c*/ 	.word	0x000000b8
        /*0280*/ 	.short	0x0100
        /*0282*/ 	.byte	0x06
	.zero		1


	//   ....[25]....
        /*0284*/ 	.word	0x00000af0
        /*0288*/ 	.word	0x000000ff
        /*028c*/ 	.word	0x000000c8
        /*0290*/ 	.short	0x0100
        /*0292*/ 	.byte	0x06
	.zero		1


	//   ....[26]....
        /*0294*/ 	.word	0x00000c20
        /*0298*/ 	.word	0x000000ff
        /*029c*/ 	.word	0x000000d0
        /*02a0*/ 	.short	0x0100
        /*02a2*/ 	.byte	0x04
	.zero		1


	//   ....[27]....
        /*02a4*/ 	.word	0x00000c30
        /*02a8*/ 	.word	0x000000ff
        /*02ac*/ 	.word	0x000000f0
        /*02b0*/ 	.short	0x0100
        /*02b2*/ 	.byte	0x04
	.zero		1


	//   ....[28]....
        /*02b4*/ 	.word	0x00000c40
        /*02b8*/ 	.word	0x000000ff
        /*02bc*/ 	.word	0x000000d8
        /*02c0*/ 	.short	0x0100
        /*02c2*/ 	.byte	0x04
	.zero		1


	//   ....[29]....
        /*02c4*/ 	.word	0x00000c50
        /*02c8*/ 	.word	0x000000ff
        /*02cc*/ 	.word	0x000000f8
        /*02d0*/ 	.short	0x0100
        /*02d2*/ 	.byte	0x04
	.zero		1


	//   ....[30]....
        /*02d4*/ 	.word	0x00000c60
        /*02d8*/ 	.word	0x000000ff
        /*02dc*/ 	.word	0x000000e0
        /*02e0*/ 	.short	0x0100
        /*02e2*/ 	.byte	0x04
	.zero		1


	//   ....[31]....
        /*02e4*/ 	.word	0x00000c70
        /*02e8*/ 	.word	0x000000ff
        /*02ec*/ 	.word	0x00000100
        /*02f0*/ 	.short	0x0100
        /*02f2*/ 	.byte	0x04
	.zero		1


	//   ....[32]....
        /*02f4*/ 	.word	0x00000c80
        /*02f8*/ 	.word	0x000000ff
        /*02fc*/ 	.word	0x000000e8
        /*0300*/ 	.short	0x0100
        /*0302*/ 	.byte	0x04
	.zero		1


	//   ....[33]....
        /*0304*/ 	.word	0x00000c90
        /*0308*/ 	.word	0x000000ff
        /*030c*/ 	.word	0x00000108
        /*0310*/ 	.short	0x0100
        /*0312*/ 	.byte	0x04
	.zero		1


	//   ....[34]....
        /*0314*/ 	.word	0x00000d80
        /*0318*/ 	.word	0x000000ff
        /*031c*/ 	.word	0x00000110
        /*0320*/ 	.short	0x0100
        /*0322*/ 	.byte	0x04
	.zero		1


	//   ....[35]....
        /*0324*/ 	.word	0x00000d90
        /*0328*/ 	.word	0x000000ff
        /*032c*/ 	.word	0x00000120
        /*0330*/ 	.short	0x0100
        /*0332*/ 	.byte	0x04
	.zero		1


	//   ....[36]....
        /*0334*/ 	.word	0x00000da0
        /*0338*/ 	.word	0x000000ff
        /*033c*/ 	.word	0x00000118
        /*0340*/ 	.short	0x0100
        /*0342*/ 	.byte	0x04
	.zero		1


	//   ....[37]....
        /*0344*/ 	.word	0x00000db0
        /*0348*/ 	.word	0x000000ff
        /*034c*/ 	.word	0x00000128
        /*0350*/ 	.short	0x0100
        /*0352*/ 	.byte	0x04
	.zero		1


	//   ....[38]....
        /*0354*/ 	.word	0x00001c60
        /*0358*/ 	.word	0x00000000
        /*035c*/ 	.word	0x00000120
        /*0360*/ 	.short	0x010a
        /*0362*/ 	.byte	0xff
	.zero		1


	//   ....[39]....
        /*0364*/ 	.word	0x00001c90
        /*0368*/ 	.word	0x00000000
        /*036c*/ 	.word	0x00000110
        /*0370*/ 	.short	0x0101
        /*0372*/ 	.byte	0xff
	.zero		1


	//   ....[40]....
        /*0374*/ 	.word	0x00001d70
        /*0378*/ 	.word	0x000000ff
        /*037c*/ 	.word	0x00000040
        /*0380*/ 	.short	0x010a
        /*0382*/ 	.byte	0x04
	.zero		1


	//   ....[41]....
        /*0384*/ 	.word	0x00001df0
        /*0388*/ 	.word	0x000000ff
        /*038c*/ 	.word	0x00000040
        /*0390*/ 	.short	0x010a
        /*0392*/ 	.byte	0x21
	.zero		1


	//   ....[42]....
        /*0394*/ 	.word	0x00001f80
        /*0398*/ 	.word	0x000000ff
        /*039c*/ 	.word	0x00000040
        /*03a0*/ 	.short	0x010a
        /*03a2*/ 	.byte	0x08
	.zero		1


	//   ....[43]....
        /*03a4*/ 	.word	0x000020b0
        /*03a8*/ 	.word	0x000000ff
        /*03ac*/ 	.word	0x000000a8
        /*03b0*/ 	.short	0x0101
        /*03b2*/ 	.byte	0x06
	.zero		1


	//   ....[44]....
        /*03b4*/ 	.word	0x000020d0
        /*03b8*/ 	.word	0x000000ff
        /*03bc*/ 	.word	0x00000040
        /*03c0*/ 	.short	0x010a
        /*03c2*/ 	.byte	0x04
	.zero		1


	//   ....[45]....
        /*03c4*/ 	.word	0x00002150
        /*03c8*/ 	.word	0x000000ff
        /*03cc*/ 	.word	0x00000040
        /*03d0*/ 	.short	0x010a
        /*03d2*/ 	.byte	0x11
	.zero		1


	//   ....[46]....
        /*03d4*/ 	.word	0x000022e0
        /*03d8*/ 	.word	0x000000ff
        /*03dc*/ 	.word	0x00000040
        /*03e0*/ 	.short	0x010a
        /*03e2*/ 	.byte	0x07
	.zero		1


	//   ....[47]....
        /*03e4*/ 	.word	0x00002440
        /*03e8*/ 	.word	0x00000003
        /*03ec*/ 	.word	0x000000b0
        /*03f0*/ 	.short	0x010a
        /*03f2*/ 	.byte	0xff
	.zero		1


	//   ....[48]....
        /*03f4*/ 	.word	0x00002590
        /*03f8*/ 	.word	0x00000000
        /*03fc*/ 	.word	0x00000000
        /*0400*/ 	.short	0x0101
        /*0402*/ 	.byte	0xff
	.zero		1


	//   ....[49]....
        /*0404*/ 	.word	0x00002b30
        /*0408*/ 	.word	0x000000ff
        /*040c*/ 	.word	0x00000000
        /*0410*/ 	.short	0x010a
        /*0412*/ 	.byte	0x04
	.zero		1


	//   ....[50]....
        /*0414*/ 	.word	0x00002bc0
        /*0418*/ 	.word	0x000000ff
        /*041c*/ 	.word	0x00000000
        /*0420*/ 	.short	0x010a
        /*0422*/ 	.byte	0x05
	.zero		1


	//   ....[51]....
        /*0424*/ 	.word	0x00002c50
        /*0428*/ 	.word	0x000000ff
        /*042c*/ 	.word	0x00000000
        /*0430*/ 	.short	0x010a
        /*0432*/ 	.byte	0x05
	.zero		1


	//   ....[52]....
        /*0434*/ 	.word	0x00002ce0
        /*0438*/ 	.word	0x000000ff
        /*043c*/ 	.word	0x00000000
        /*0440*/ 	.short	0x010a
        /*0442*/ 	.byte	0x05
	.zero		1


	//   ....[53]....
        /*0444*/ 	.word	0x00002d70
        /*0448*/ 	.word	0x000000ff
        /*044c*/ 	.word	0x00000000
        /*0450*/ 	.short	0x010a
        /*0452*/ 	.byte	0x05
	.zero		1


	//   ....[54]....
        /*0454*/ 	.word	0x00002e00
        /*0458*/ 	.word	0x000000ff
        /*045c*/ 	.word	0x00000000
        /*0460*/ 	.short	0x010a
        /*0462*/ 	.byte	0x05
	.zero		1


	//   ....[55]....
        /*0464*/ 	.word	0x00002e90
        /*0468*/ 	.word	0x000000ff
        /*046c*/ 	.word	0x00000000
        /*0470*/ 	.short	0x010a
        /*0472*/ 	.byte	0x05
	.zero		1


	//   ....[56]....
        /*0474*/ 	.word	0x00002f30
        /*0478*/ 	.word	0x00000000
        /*047c*/ 	.word	0x00000000
        /*0480*/ 	.short	0x010a
        /*0482*/ 	.byte	0xff
	.zero		1


	//   ....[57]....
        /*0484*/ 	.word	0x00003050
        /*0488*/ 	.word	0x00000002
        /*048c*/ 	.word	0x00000110
        /*0490*/ 	.short	0x010a
        /*0492*/ 	.byte	0xff
	.zero		1


	//   ....[58]....
        /*0494*/ 	.word	0x000030c0
        /*0498*/ 	.word	0x00000002
        /*049c*/ 	.word	0x00000000
        /*04a0*/ 	.short	0x0101
        /*04a2*/ 	.byte	0xff
	.zero		1


	//   ....[59]....
        /*04a4*/ 	.word	0x000030e0
        /*04a8*/ 	.word	0x000000ff
        /*04ac*/ 	.word	0x000000c0
        /*04b0*/ 	.short	0x010a
        /*04b2*/ 	.byte	0x04
	.zero		1


	//   ....[60]....
        /*04b4*/ 	.word	0x00003200
        /*04b8*/ 	.word	0x00000002
        /*04bc*/ 	.word	0x000000b0
        /*04c0*/ 	.short	0x010a
        /*04c2*/ 	.byte	0xff
	.zero		1


	//   ....[61]....
        /*04c4*/ 	.word	0x00003300
        /*04c8*/ 	.word	0x00000002
        /*04cc*/ 	.word	0x00000000
        /*04d0*/ 	.short	0x0101
        /*04d2*/ 	.byte	0xff
	.zero		1


	//   ....[62]....
        /*04d4*/ 	.word	0x00003390
        /*04d8*/ 	.word	0x000000ff
        /*04dc*/ 	.word	0x000000c0
        /*04e0*/ 	.short	0x0106
        /*04e2*/ 	.byte	0x04
	.zero		1


	//   ....[63]....
        /*04e4*/ 	.word	0x000033b0
        /*04e8*/ 	.word	0x000000ff
        /*04ec*/ 	.word	0x000000c0
        /*04f0*/ 	.short	0x010a
        /*04f2*/ 	.byte	0x04
	.zero		1


	//   ....[64]....
        /*04f4*/ 	.word	0x00003440
        /*04f8*/ 	.word	0x000000ff
        /*04fc*/ 	.word	0x000000c0
        /*0500*/ 	.short	0x0106
        /*0502*/ 	.byte	0x07
	.zero		1


	//   ....[65]....
        /*0504*/ 	.word	0x00003480
        /*0508*/ 	.word	0x00000000
        /*050c*/ 	.word	0x000000c0
        /*0510*/ 	.short	0x010a
        /*0512*/ 	.byte	0xff
	.zero		1


	//   ....[66]....
        /*0514*/ 	.word	0x000039d0
        /*0518*/ 	.word	0x00000000
        /*051c*/ 	.word	0x000000b0
        /*0520*/ 	.short	0x010a
        /*0522*/ 	.byte	0xff
	.zero		1


	//   ....[67]....
        /*0524*/ 	.word	0x00003ad0
        /*0528*/ 	.word	0x00000003
        /*052c*/ 	.word	0x00000000
        /*0530*/ 	.short	0x0101
        /*0532*/ 	.byte	0xff
	.zero		1


	//   ....[68]....
        /*0534*/ 	.word	0x00003ae0
        /*0538*/ 	.word	0x000000ff
        /*053c*/ 	.word	0x00000000
        /*0540*/ 	.short	0x010a
        /*0542*/ 	.byte	0x04
	.zero		1


	//   ....[69]....
        /*0544*/ 	.word	0x00003b60
        /*0548*/ 	.word	0x000000ff
        /*054c*/ 	.word	0x000000f0
        /*0550*/ 	.short	0x010a
        /*0552*/ 	.byte	0x1f
	.zero		1


	//   ....[70]....
        /*0554*/ 	.word	0x00003c40
        /*0558*/ 	.word	0x000000ff
        /*055c*/ 	.word	0x00000000
        /*0560*/ 	.short	0x010a
        /*0562*/ 	.byte	0x05
	.zero		1


	//   ....[71]....
        /*0564*/ 	.word	0x00003d80
        /*0568*/ 	.word	0x000000ff
        /*056c*/ 	.word	0x00000000
        /*0570*/ 	.short	0x010a
        /*0572*/ 	.byte	0x04
	.zero		1


	//   ....[72]....
        /*0574*/ 	.word	0x00004010
        /*0578*/ 	.word	0x000000ff
        /*057c*/ 	.word	0x00000000
        /*0580*/ 	.short	0x010a
        /*0582*/ 	.byte	0x04
	.zero		1


	//   ....[73]....
        /*0584*/ 	.word	0x000040a0
        /*0588*/ 	.word	0x000000ff
        /*058c*/ 	.word	0x00000000
        /*0590*/ 	.short	0x010a
        /*0592*/ 	.byte	0x05
	.zero		1


	//   ....[74]....
        /*0594*/ 	.word	0x00004130
        /*0598*/ 	.word	0x000000ff
        /*059c*/ 	.word	0x00000000
        /*05a0*/ 	.short	0x010a
        /*05a2*/ 	.byte	0x05
	.zero		1


	//   ....[75]....
        /*05a4*/ 	.word	0x000041c0
        /*05a8*/ 	.word	0x000000ff
        /*05ac*/ 	.word	0x00000000
        /*05b0*/ 	.short	0x010a
        /*05b2*/ 	.byte	0x04
	.zero		1


	//   ....[76]....
        /*05b4*/ 	.word	0x00004670
        /*05b8*/ 	.word	0x0000000c
        /*05bc*/ 	.word	0x000000b0
        /*05c0*/ 	.short	0x010a
        /*05c2*/ 	.byte	0xff
	.zero		1


	//   ....[77]....
        /*05c4*/ 	.word	0x000047e0
        /*05c8*/ 	.word	0x00000000
        /*05cc*/ 	.word	0x00000000
        /*05d0*/ 	.short	0x0101
        /*05d2*/ 	.byte	0xff
	.zero		1


	//   ....[78]....
        /*05d4*/ 	.word	0x00004c70
        /*05d8*/ 	.word	0x000000ff
        /*05dc*/ 	.word	0x000000a8
        /*05e0*/ 	.short	0x010a
        /*05e2*/ 	.byte	0x15
	.zero		1


	//   ....[79]....
        /*05e4*/ 	.word	0x00004df0
        /*05e8*/ 	.word	0x000000ff
        /*05ec*/ 	.word	0x00000090
        /*05f0*/ 	.short	0x010a
        /*05f2*/ 	.byte	0x15
	.zero		1


	//   ....[80]....
        /*05f4*/ 	.word	0x00004f70
        /*05f8*/ 	.word	0x000000ff
        /*05fc*/ 	.word	0x00000080
        /*0600*/ 	.short	0x010b
        /*0602*/ 	.byte	0x15
	.zero		1


	//   ....[81]....
        /*0604*/ 	.word	0x00004f80
        /*0608*/ 	.word	0x000000ff
        /*060c*/ 	.word	0x00000000
        /*0610*/ 	.short	0x0101
        /*0612*/ 	.byte	0x06
	.zero		1


	//   ....[82]....
        /*0614*/ 	.word	0x00004f90
        /*0618*/ 	.word	0x000000ff
        /*061c*/ 	.word	0x00000098
        /*0620*/ 	.short	0x010a
        /*0622*/ 	.byte	0x15
	.zero		1


	//   ....[83]....
        /*0624*/ 	.word	0x00005170
        /*0628*/ 	.word	0x000000ff
        /*062c*/ 	.word	0x00000088
        /*0630*/ 	.short	0x010b
        /*0632*/ 	.byte	0x15
	.zero		1


	//   ....[84]....
        /*0634*/ 	.word	0x00005180
        /*0638*/ 	.word	0x000000ff
        /*063c*/ 	.word	0x00000000
        /*0640*/ 	.short	0x0101
        /*0642*/ 	.byte	0x21
	.zero		1


	//   ....[85]....
        /*0644*/ 	.word	0x000051b0
        /*0648*/ 	.word	0x000000ff
        /*064c*/ 	.word	0x00000090
        /*0650*/ 	.short	0x010a
        /*0652*/ 	.byte	0x15
	.zero		1


	//   ....[86]....
        /*0654*/ 	.word	0x000051f0
        /*0658*/ 	.word	0x00000000
        /*065c*/ 	.word	0x00000098
        /*0660*/ 	.short	0x010a
        /*0662*/ 	.byte	0xff
	.zero		1


	//   ....[87]....
        /*0664*/ 	.word	0x00005520
        /*0668*/ 	.word	0x00000003
        /*066c*/ 	.word	0x000000b0
        /*0670*/ 	.short	0x010a
        /*0672*/ 	.byte	0xff
	.zero		1


	//   ....[88]....
        /*0674*/ 	.word	0x000056a0
        /*0678*/ 	.word	0x00000000
        /*067c*/ 	.word	0x00000000
        /*0680*/ 	.short	0x0101
        /*0682*/ 	.byte	0xff
	.zero		1


	//   ....[89]....
        /*0684*/ 	.word	0x00006180
        /*0688*/ 	.word	0x00000003
        /*068c*/ 	.word	0x00000080
        /*0690*/ 	.short	0x010a
        /*0692*/ 	.byte	0xff
	.zero		1


	//   ....[90]....
        /*0694*/ 	.word	0x000061a0
        /*0698*/ 	.word	0x0000002b
        /*069c*/ 	.word	0x000000d0
        /*06a0*/ 	.short	0x010a
        /*06a2*/ 	.byte	0xff
	.zero		1


	//   ....[91]....
        /*06a4*/ 	.word	0x000062e0
        /*06a8*/ 	.word	0x00000003
        /*06ac*/ 	.word	0x00000080
        /*06b0*/ 	.short	0x010a
        /*06b2*/ 	.byte	0xff
	.zero		1


	//   ....[92]....
        /*06b4*/ 	.word	0x00006400
        /*06b8*/ 	.word	0x00000000
        /*06bc*/ 	.word	0x00000000
        /*06c0*/ 	.short	0x0101
        /*06c2*/ 	.byte	0xff
	.zero		1


	//   ....[93]....
        /*06c4*/ 	.word	0x00006480
        /*06c8*/ 	.word	0x0000002b
        /*06cc*/ 	.word	0x000000d0
        /*06d0*/ 	.short	0x010a
        /*06d2*/ 	.byte	0xff
	.zero		1


	//   ....[94]....
        /*06d4*/ 	.word	0x00006ff0
        /*06d8*/ 	.word	0x00000003
        /*06dc*/ 	.word	0x00000080
        /*06e0*/ 	.short	0x010a
        /*06e2*/ 	.byte	0xff
	.zero		1


	//   ....[95]....
        /*06e4*/ 	.word	0x000070a0
        /*06e8*/ 	.word	0x00000003
        /*06ec*/ 	.word	0x00000080
        /*06f0*/ 	.short	0x010a
        /*06f2*/ 	.byte	0xff
	.zero		1


	//   ....[96]....
        /*06f4*/ 	.word	0x000071c0
        /*06f8*/ 	.word	0x00000000
        /*06fc*/ 	.word	0x00000000
        /*0700*/ 	.short	0x0101
        /*0702*/ 	.byte	0xff
	.zero		1


	//   ....[97]....
        /*0704*/ 	.word	0x000075d0
        /*0708*/ 	.word	0x000000ff
        /*070c*/ 	.word	0x00000000
        /*0710*/ 	.short	0x0101
        /*0712*/ 	.byte	0x04
	.zero		1


	//   ....[98]....
        /*0714*/ 	.word	0x00007ec0
        /*0718*/ 	.word	0x00000000
        /*071c*/ 	.word	0x00000120
        /*0720*/ 	.short	0x010a
        /*0722*/ 	.byte	0xff
	.zero		1


	//   ....[99]....
        /*0724*/ 	.word	0x00007f20
        /*0728*/ 	.word	0x00000000
        /*072c*/ 	.word	0x00000040
        /*0730*/ 	.short	0x010a
        /*0732*/ 	.byte	0xff
	.zero		1


	//   ....[100]....
        /*0734*/ 	.word	0x00007f80
        /*0738*/ 	.word	0x00000000
        /*073c*/ 	.word	0x00000040
        /*0740*/ 	.short	0x010a
        /*0742*/ 	.byte	0xff
	.zero		1


	//   ....[101]....
        /*0744*/ 	.word	0x00007fd0
        /*0748*/ 	.word	0x00000003
        /*074c*/ 	.word	0x000000b0
        /*0750*/ 	.short	0x010a
        /*0752*/ 	.byte	0xff
	.zero		1


	//   ....[102]....
        /*0754*/ 	.word	0x00008030
        /*0758*/ 	.word	0x00000000
        /*075c*/ 	.word	0x00000000
        /*0760*/ 	.short	0x010a
        /*0762*/ 	.byte	0xff
	.zero		1


	//   ....[103]....
        /*0764*/ 	.word	0x00008090
        /*0768*/ 	.word	0x00000000
        /*076c*/ 	.word	0x00000000
        /*0770*/ 	.short	0x010a
        /*0772*/ 	.byte	0xff
	.zero		1


	//   ....[104]....
        /*0774*/ 	.word	0x000080f0
        /*0778*/ 	.word	0x00000000
        /*077c*/ 	.word	0x00000000
        /*0780*/ 	.short	0x010a
        /*0782*/ 	.byte	0xff
	.zero		1


	//   ....[105]....
        /*0784*/ 	.word	0x00008150
        /*0788*/ 	.word	0x00000000
        /*078c*/ 	.word	0x00000000
        /*0790*/ 	.short	0x010a
        /*0792*/ 	.byte	0xff
	.zero		1


	//   ....[106]....
        /*0794*/ 	.word	0x000081b0
        /*0798*/ 	.word	0x00000000
        /*079c*/ 	.word	0x00000000
        /*07a0*/ 	.short	0x010a
        /*07a2*/ 	.byte	0xff
	.zero		1


	//   ....[107]....
        /*07a4*/ 	.word	0x00008210
        /*07a8*/ 	.word	0x00000000
        /*07ac*/ 	.word	0x00000000
        /*07b0*/ 	.short	0x010a
        /*07b2*/ 	.byte	0xff
	.zero		1


	//   ....[108]....
        /*07b4*/ 	.word	0x00008270
        /*07b8*/ 	.word	0x00000000
        /*07bc*/ 	.word	0x00000000
        /*07c0*/ 	.short	0x010a
        /*07c2*/ 	.byte	0xff
	.zero		1


	//   ....[109]....
        /*07c4*/ 	.word	0x000082c0
        /*07c8*/ 	.word	0x00000002
        /*07cc*/ 	.word	0x00000110
        /*07d0*/ 	.short	0x010a
        /*07d2*/ 	.byte	0xff
	.zero		1


	//   ....[110]....
        /*07d4*/ 	.word	0x00008320
        /*07d8*/ 	.word	0x00000002
        /*07dc*/ 	.word	0x000000c0
        /*07e0*/ 	.short	0x010a
        /*07e2*/ 	.byte	0xff
	.zero		1


	//   ....[111]....
        /*07e4*/ 	.word	0x00008370
        /*07e8*/ 	.word	0x00000002
        /*07ec*/ 	.word	0x000000b0
        /*07f0*/ 	.short	0x010a
        /*07f2*/ 	.byte	0xff
	.zero		1


	//   ....[112]....
        /*07f4*/ 	.word	0x000083d0
        /*07f8*/ 	.word	0x00000000
        /*07fc*/ 	.word	0x000000c0
        /*0800*/ 	.short	0x010a
        /*0802*/ 	.byte	0xff
	.zero		1


	//   ....[113]....
        /*0804*/ 	.word	0x00008420
        /*0808*/ 	.word	0x00000000
        /*080c*/ 	.word	0x000000b0
        /*0810*/ 	.short	0x010a
        /*0812*/ 	.byte	0xff
	.zero		1


	//   ....[114]....
        /*0814*/ 	.word	0x00008480
        /*0818*/ 	.word	0x00000002
        /*081c*/ 	.word	0x000000f0
        /*0820*/ 	.short	0x010a
        /*0822*/ 	.byte	0xff
	.zero		1


	//   ....[115]....
        /*0824*/ 	.word	0x000084e0
        /*0828*/ 	.word	0x00000000
        /*082c*/ 	.word	0x00000000
        /*0830*/ 	.short	0x010a
        /*0832*/ 	.byte	0xff
	.zero		1


	//   ....[116]....
        /*0834*/ 	.word	0x00008540
        /*0838*/ 	.word	0x00000000
        /*083c*/ 	.word	0x00000000
        /*0840*/ 	.short	0x010a
        /*0842*/ 	.byte	0xff
	.zero		1


	//   ....[117]....
        /*0844*/ 	.word	0x000085a0
        /*0848*/ 	.word	0x00000000
        /*084c*/ 	.word	0x00000000
        /*0850*/ 	.short	0x010a
        /*0852*/ 	.byte	0xff
	.zero		1


	//   ....[118]....
        /*0854*/ 	.word	0x00008600
        /*0858*/ 	.word	0x00000000
        /*085c*/ 	.word	0x00000000
        /*0860*/ 	.short	0x010a
        /*0862*/ 	.byte	0xff
	.zero		1


	//   ....[119]....
        /*0864*/ 	.word	0x00008660
        /*0868*/ 	.word	0x00000000
        /*086c*/ 	.word	0x00000000
        /*0870*/ 	.short	0x010a
        /*0872*/ 	.byte	0xff
	.zero		1


	//   ....[120]....
        /*0874*/ 	.word	0x000086b0
        /*0878*/ 	.word	0x0000000c
        /*087c*/ 	.word	0x000000b0
        /*0880*/ 	.short	0x010a
        /*0882*/ 	.byte	0xff
	.zero		1


	//   ....[121]....
        /*0884*/ 	.word	0x00008710
        /*0888*/ 	.word	0x00000000
        /*088c*/ 	.word	0x000000a8
        /*0890*/ 	.short	0x010a
        /*0892*/ 	.byte	0xff
	.zero		1


	//   ....[122]....
        /*0894*/ 	.word	0x00008770
        /*0898*/ 	.word	0x00000000
        /*089c*/ 	.word	0x00000090
        /*08a0*/ 	.short	0x010a
        /*08a2*/ 	.byte	0xff
	.zero		1


	//   ....[123]....
        /*08a4*/ 	.word	0x000087d0
        /*08a8*/ 	.word	0x00000000
        /*08ac*/ 	.word	0x00000098
        /*08b0*/ 	.short	0x010a
        /*08b2*/ 	.byte	0xff
	.zero		1


	//   ....[124]....
        /*08b4*/ 	.word	0x00008830
        /*08b8*/ 	.word	0x00000000
        /*08bc*/ 	.word	0x00000090
        /*08c0*/ 	.short	0x010a
        /*08c2*/ 	.byte	0xff
	.zero		1


	//   ....[125]....
        /*08c4*/ 	.word	0x00008880
        /*08c8*/ 	.word	0x00000003
        /*08cc*/ 	.word	0x000000b0
        /*08d0*/ 	.short	0x010a
        /*08d2*/ 	.byte	0xff
	.zero		1


	//   ....[126]....
        /*08d4*/ 	.word	0x000088d0
        /*08d8*/ 	.word	0x00000003
        /*08dc*/ 	.word	0x00000080
        /*08e0*/ 	.short	0x010a
        /*08e2*/ 	.byte	0xff
	.zero		1


	//   ....[127]....
        /*08e4*/ 	.word	0x00008920
        /*08e8*/ 	.word	0x0000002b
        /*08ec*/ 	.word	0x000000d0
        /*08f0*/ 	.short	0x010a
        /*08f2*/ 	.byte	0xff
	.zero		1


	//   ....[128]....
        /*08f4*/ 	.word	0x00008970
        /*08f8*/ 	.word	0x00000003
        /*08fc*/ 	.word	0x00000080
        /*0900*/ 	.short	0x010a
        /*0902*/ 	.byte	0xff
	.zero		1


	//----- nvinfo : EIATTR_NUM_MBARRIERS
	.align		4
.L_47:
        /*0904*/ 	.byte	0x03, 0x38
        /*0906*/ 	.short	0x0026


	//----- nvinfo : EIATTR_EXIT_INSTR_OFFSETS
	.align		4
        /*0908*/ 	.byte	0x04, 0x1c
        /*090a*/ 	.short	(.L_49 - .L_48)


	//   ....[0]....
.L_48:
        /*090c*/ 	.word	0x00002f60


	//   ....[1]....
        /*0910*/ 	.word	0x00003450


	//   ....[2]....
        /*0914*/ 	.word	0x000034b0


	//   ....[3]....
        /*0918*/ 	.word	0x00004420


	//   ....[4]....
        /*091c*/ 	.word	0x00005220


	//   ....[5]....
        /*0920*/ 	.word	0x00005260


	//   ....[6]....
        /*0924*/ 	.word	0x00007eb0


	//----- nvinfo : EIATTR_MAX_THREADS
	.align		4
.L_49:
        /*0928*/ 	.byte	0x04, 0x05
        /*092a*/ 	.short	(.L_51 - .L_50)
.L_50:
        /*092c*/ 	.word	0x00000100
        /*0930*/ 	.word	0x00000001
        /*0934*/ 	.word	0x00000001


	//----- nvinfo : EIATTR_CRS_STACK_SIZE
	.align		4
.L_51:
        /*0938*/ 	.byte	0x04, 0x1e
        /*093a*/ 	.short	(.L_53 - .L_52)
.L_52:
        /*093c*/ 	.word	0x00000000


	//----- nvinfo : EIATTR_CBANK_PARAM_SIZE
	.align		4
.L_53:
        /*0940*/ 	.byte	0x03, 0x19
        /*0942*/ 	.short	0x0800


	//----- nvinfo : EIATTR_PARAM_CBANK
	.align		4
        /*0944*/ 	.byte	0x04, 0x0a
        /*0946*/ 	.short	(.L_55 - .L_54)
	.align		4
.L_54:
        /*0948*/ 	.word	index@(.nv.constant0._ZN7cutlass13device_kernelINS_4gemm6kernel13GemmUniversalIN4cute5tupleIJiiiiEEENS1_10collective13CollectiveMmaINS1_35MainloopSm100TmaUmmaWarpSpecializedILi8ELi2ELi4ENS5_IJNS4_1CILi4EEESB_NSA_ILi1EEEEEEEENS5_IJNSA_ILi64EEENSA_ILi128EEESG_EEEaNS5_IJlSC_lEEEaSI_NS4_8TiledMMAINS4_8MMA_AtomIJNS4_15SM100_MMA_S8_SSIaaiLi64ELi128ELNS4_4UMMA5MajorE0ELSN_0ELNSM_8SaturateE0EEEEEENS4_6LayoutINS5_IJSC_SC_SC_EEENS5_IJNSA_ILi0EEEST_ST_EEEEENS5_IJNS4_10UnderscoreESW_SW_EEEEENS4_23SM90_TMA_LOAD_MULTICASTENS4_14ComposedLayoutINS4_7SwizzleILi3ELi4ELi3EEENS4_18smem_ptr_flag_bitsILi8EEENSR_INS5_IJNSA_ILi8EEESG_EEENS5_IJSG_SC_EEEEEEEvNS4_8identityESZ_S19_vS1A_EENS_8epilogue10collective18CollectiveEpilogueINS1C_23Sm100TmaWarpSpecializedILi2ELi2ELi32ELb0ELb0EEEJSH_NS5_IJNSR_ISF_SC_EES1H_EEEaSI_aSI_NS1C_6fusion15FusionCallbacksIS1G_NS1J_17LinearCombinationIaiaiLNS_15FloatRoundStyleE2EEESH_S1I_JEEENS4_5SM1004TMEM4LOAD26SM100_TMEM_LOAD_16dp32b32xENS4_13SM90_TMA_LOADENS10_INS11_ILi2ELi4ELi3EEES14_NSR_INS5_IJS15_SF_EEENS5_IJSF_SC_EEEEEEENS4_39AutoVectorizingCopyWithAssumedAlignmentILi128EEENS4_14SM90_TMA_STOREES1Y_S20_S20_EEEvvEEEEvNT_6ParamsE)
        /*094c*/ 	.short	0x0380
        /*094e*/ 	.short	0x0800


	//----- nvinfo : EIATTR_SW_WAR
	.align		4
.L_55:
        /*0950*/ 	.byte	0x04, 0x36
        /*0952*/ 	.short	(.L_57 - .L_56)
.L_56:
        /*0954*/ 	.word	0x00000008
.L_57:


//--------------------- .nv.callgraph             --------------------------
	.section	.nv.callgraph,"",@"SHT_CUDA_CALLGRAPH"
	.align	4
	.sectionentsize	8
	.align		4
        /*0000*/ 	.word	0x00000000
	.align		4
        /*0004*/ 	.word	0xffffffff
	.align		4
        /*0008*/ 	.word	index@(_ZN7cutlass13device_kernelINS_4gemm6kernel13GemmUniversalIN4cute5tupleIJiiiiEEENS1_10collective13CollectiveMmaINS1_35MainloopSm100TmaUmmaWarpSpecializedILi8ELi2ELi4ENS5_IJNS4_1CILi4EEESB_NSA_ILi1EEEEEEEENS5_IJNSA_ILi64EEENSA_ILi128EEESG_EEEaNS5_IJlSC_lEEEaSI_NS4_8TiledMMAINS4_8MMA_AtomIJNS4_15SM100_MMA_S8_SSIaaiLi64ELi128ELNS4_4UMMA5MajorE0ELSN_0ELNSM_8SaturateE0EEEEEENS4_6LayoutINS5_IJSC_SC_SC_EEENS5_IJNSA_ILi0EEEST_ST_EEEEENS5_IJNS4_10UnderscoreESW_SW_EEEEENS4_23SM90_TMA_LOAD_MULTICASTENS4_14ComposedLayoutINS4_7SwizzleILi3ELi4ELi3EEENS4_18smem_ptr_flag_bitsILi8EEENSR_INS5_IJNSA_ILi8EEESG_EEENS5_IJSG_SC_EEEEEEEvNS4_8identityESZ_S19_vS1A_EENS_8epilogue10collective18CollectiveEpilogueINS1C_23Sm100TmaWarpSpecializedILi2ELi2ELi32ELb0ELb0EEEJSH_NS5_IJNSR_ISF_SC_EES1H_EEEaSI_aSI_NS1C_6fusion15FusionCallbacksIS1G_NS1J_17LinearCombinationIaiaiLNS_15FloatRoundStyleE2EEESH_S1I_JEEENS4_5SM1004TMEM4LOAD26SM100_TMEM_LOAD_16dp32b32xENS4_13SM90_TMA_LOADENS10_INS11_ILi2ELi4ELi3EEES14_NSR_INS5_IJS15_SF_EEENS5_IJSF_SC_EEEEEEENS4_39AutoVectorizingCopyWithAssumedAlignmentILi128EEENS4_14SM90_TMA_STOREES1Y_S20_S20_EEEvvEEEEvNT_6ParamsE)
	.align		4
        /*000c*/ 	.word	index@(__assertfail)
	.align		4
        /*0010*/ 	.word	0x00000000
	.align		4
        /*0014*/ 	.word	0xfffffffe
	.align		4
        /*0018*/ 	.word	0x00000000
	.align		4
        /*001c*/ 	.word	0xfffffffd
	.align		4
        /*0020*/ 	.word	0x00000000
	.align		4
        /*0024*/ 	.word	0xfffffffc


//--------------------- .nv.constant4             --------------------------
	.section	.nv.constant4,"a",@progbits
	.align	8
	.align		8
.nv.constant4:
        /*0000*/ 	.dword	__assertfail
	.align		8
        /*0008*/ 	.dword	__unnamed_1
	.align		8
        /*0010*/ 	.dword	__unnamed_2
	.align		8
        /*0018*/ 	.dword	_ZN40_INTERNAL_4ac1ce1a_4_k_cu_b75e1cf9_203714cuda3std3__45__cpo5beginE
	.align		8
        /*0020*/ 	.dword	_ZN40_INTERNAL_4ac1ce1a_4_k_cu_b75e1cf9_203714cuda3std3__45__cpo3endE
	.align		8
        /*0028*/ 	.dword	_ZN40_INTERNAL_4ac1ce1a_4_k_cu_b75e1cf9_203714cuda3std3__45__cpo6cbeginE
	.align		8
        /*0030*/ 	.dword	_ZN40_INTERNAL_4ac1ce1a_4_k_cu_b75e1cf9_203714cuda3std3__45__cpo4cendE
	.align		8
        /*0038*/ 	.dword	_ZN40_INTERNAL_4ac1ce1a_4_k_cu_b75e1cf9_203714cuda3std3__442_GLOBAL__N__4ac1ce1a_4_k_cu_b75e1cf9_203716ignoreE
	.align		8
        /*0040*/ 	.dword	_ZN40_INTERNAL_4ac1ce1a_4_k_cu_b75e1cf9_203714cuda3std3__419piecewise_constructE
	.align		8
        /*0048*/ 	.dword	_ZN40_INTERNAL_4ac1ce1a_4_k_cu_b75e1cf9_203714cuda3std3__48in_placeE
	.align		8
        /*0050*/ 	.dword	_ZN40_INTERNAL_4ac1ce1a_4_k_cu_b75e1cf9_203714cuda3std6ranges3__45__cpo4swapE
	.align		8
        /*0058*/ 	.dword	_ZN40_INTERNAL_4ac1ce1a_4_k_cu_b75e1cf9_203714cuda3std6ranges3__45__cpo9iter_moveE
	.align		8
        /*0060*/ 	.dword	_ZN40_INTERNAL_4ac1ce1a_4_k_cu_b75e1cf9_203714cute7productE
	.align		8
        /*0068*/ 	.dword	_ZN40_INTERNAL_4ac1ce1a_4_k_cu_b75e1cf9_203714cute1_E
	.align		8
        /*0070*/ 	.dword	$str$25
	.align		8
        /*0078*/ 	.dword	$str$26
	.align		8
        /*0080*/ 	.dword	$str$27
	.align		8
        /*0088*/ 	.dword	$str$28


//--------------------- .text._ZN7cutlass13device_kernelINS_4gemm6kernel13GemmUniversalIN4cute5tupleIJiiiiEEENS1_10collective13CollectiveMmaINS1_35MainloopSm100TmaUmmaWarpSpecializedILi8ELi2ELi4ENS5_IJNS4_1CILi4EEESB_NSA_ILi1EEEEEEEENS5_IJNSA_ILi64EEENSA_ILi128EEESG_EEEaNS5_IJlSC_lEEEaSI_NS4_8TiledMMAINS4_8MMA_AtomIJNS4_15SM100_MMA_S8_SSIaaiLi64ELi128ELNS4_4UMMA5MajorE0ELSN_0ELNSM_8SaturateE0EEEEEENS4_6LayoutINS5_IJSC_SC_SC_EEENS5_IJNSA_ILi0EEEST_ST_EEEEENS5_IJNS4_10UnderscoreESW_SW_EEEEENS4_23SM90_TMA_LOAD_MULTICASTENS4_14ComposedLayoutINS4_7SwizzleILi3ELi4ELi3EEENS4_18smem_ptr_flag_bitsILi8EEENSR_INS5_IJNSA_ILi8EEESG_EEENS5_IJSG_SC_EEEEEEEvNS4_8identityESZ_S19_vS1A_EENS_8epilogue10collective18CollectiveEpilogueINS1C_23Sm100TmaWarpSpecializedILi2ELi2ELi32ELb0ELb0EEEJSH_NS5_IJNSR_ISF_SC_EES1H_EEEaSI_aSI_NS1C_6fusion15FusionCallbacksIS1G_NS1J_17LinearCombinationIaiaiLNS_15FloatRoundStyleE2EEESH_S1I_JEEENS4_5SM1004TMEM4LOAD26SM100_TMEM_LOAD_16dp32b32xENS4_13SM90_TMA_LOADENS10_INS11_ILi2ELi4ELi3EEES14_NSR_INS5_IJS15_SF_EEENS5_IJSF_SC_EEEEEEENS4_39AutoVectorizingCopyWithAssumedAlignmentILi128EEENS4_14SM90_TMA_STOREES1Y_S20_S20_EEEvvEEEEvNT_6ParamsE --------------------------
	.section	.text._ZN7cutlass13device_kernelINS_4gemm6kernel13GemmUniversalIN4cute5tupleIJiiiiEEENS1_10collective13CollectiveMmaINS1_35MainloopSm100TmaUmmaWarpSpecializedILi8ELi2ELi4ENS5_IJNS4_1CILi4EEESB_NSA_ILi1EEEEEEEENS5_IJNSA_ILi64EEENSA_ILi128EEESG_EEEaNS5_IJlSC_lEEEaSI_NS4_8TiledMMAINS4_8MMA_AtomIJNS4_15SM100_MMA_S8_SSIaaiLi64ELi128ELNS4_4UMMA5MajorE0ELSN_0ELNSM_8SaturateE0EEEEEENS4_6LayoutINS5_IJSC_SC_SC_EEENS5_IJNSA_ILi0EEEST_ST_EEEEENS5_IJNS4_10UnderscoreESW_SW_EEEEENS4_23SM90_TMA_LOAD_MULTICASTENS4_14ComposedLayoutINS4_7SwizzleILi3ELi4ELi3EEENS4_18smem_ptr_flag_bitsILi8EEENSR_INS5_IJNSA_ILi8EEESG_EEENS5_IJSG_SC_EEEEEEEvNS4_8identityESZ_S19_vS1A_EENS_8epilogue10collective18CollectiveEpilogueINS1C_23Sm100TmaWarpSpecializedILi2ELi2ELi32ELb0ELb0EEEJSH_NS5_IJNSR_ISF_SC_EES1H_EEEaSI_aSI_NS1C_6fusion15FusionCallbacksIS1G_NS1J_17LinearCombinationIaiaiLNS_15FloatRoundStyleE2EEESH_S1I_JEEENS4_5SM1004TMEM4LOAD26SM100_TMEM_LOAD_16dp32b32xENS4_13SM90_TMA_LOADENS10_INS11_ILi2ELi4ELi3EEES14_NSR_INS5_IJS15_SF_EEENS5_IJSF_SC_EEEEEEENS4_39AutoVectorizingCopyWithAssumedAlignmentILi128EEENS4_14SM90_TMA_STOREES1Y_S20_S20_EEEvvEEEEvNT_6ParamsE,"ax",@progbits
	.align	128
.text._ZN7cutlass13device_kernelINS_4gemm6kernel13GemmUniversalIN4cute5tupleIJiiiiEEENS1_10collective13CollectiveMmaINS1_35MainloopSm100TmaUmmaWarpSpecializedILi8ELi2ELi4ENS5_IJNS4_1CILi4EEESB_NSA_ILi1EEEEEEEENS5_IJNSA_ILi64EEENSA_ILi128EEESG_EEEaNS5_IJlSC_lEEEaSI_NS4_8TiledMMAINS4_8MMA_AtomIJNS4_15SM100_MMA_S8_SSIaaiLi64ELi128ELNS4_4UMMA5MajorE0ELSN_0ELNSM_8SaturateE0EEEEEENS4_6LayoutINS5_IJSC_SC_SC_EEENS5_IJNSA_ILi0EEEST_ST_EEEEENS5_IJNS4_10UnderscoreESW_SW_EEEEENS4_23SM90_TMA_LOAD_MULTICASTENS4_14ComposedLayoutINS4_7SwizzleILi3ELi4ELi3EEENS4_18smem_ptr_flag_bitsILi8EEENSR_INS5_IJNSA_ILi8EEESG_EEENS5_IJSG_SC_EEEEEEEvNS4_8identityESZ_S19_vS1A_EENS_8epilogue10collective18CollectiveEpilogueINS1C_23Sm100TmaWarpSpecializedILi2ELi2ELi32ELb0ELb0EEEJSH_NS5_IJNSR_ISF_SC_EES1H_EEEaSI_aSI_NS1C_6fusion15FusionCallbacksIS1G_NS1J_17LinearCombinationIaiaiLNS_15FloatRoundStyleE2EEESH_S1I_JEEENS4_5SM1004TMEM4LOAD26SM100_TMEM_LOAD_16dp32b32xENS4_13SM90_TMA_LOADENS10_INS11_ILi2ELi4ELi3EEES14_NSR_INS5_IJS15_SF_EEENS5_IJSF_SC_EEEEEEENS4_39AutoVectorizingCopyWithAssumedAlignmentILi128EEENS4_14SM90_TMA_STOREES1Y_S20_S20_EEEvvEEEEvNT_6ParamsE:
        .type           _ZN7cutlass13device_kernelINS_4gemm6kernel13GemmUniversalIN4cute5tupleIJiiiiEEENS1_10collective13CollectiveMmaINS1_35MainloopSm100TmaUmmaWarpSpecializedILi8ELi2ELi4ENS5_IJNS4_1CILi4EEESB_NSA_ILi1EEEEEEEENS5_IJNSA_ILi64EEENSA_ILi128EEESG_EEEaNS5_IJlSC_lEEEaSI_NS4_8TiledMMAINS4_8MMA_AtomIJNS4_15SM100_MMA_S8_SSIaaiLi64ELi128ELNS4_4UMMA5MajorE0ELSN_0ELNSM_8SaturateE0EEEEEENS4_6LayoutINS5_IJSC_SC_SC_EEENS5_IJNSA_ILi0EEEST_ST_EEEEENS5_IJNS4_10UnderscoreESW_SW_EEEEENS4_23SM90_TMA_LOAD_MULTICASTENS4_14ComposedLayoutINS4_7SwizzleILi3ELi4ELi3EEENS4_18smem_ptr_flag_bitsILi8EEENSR_INS5_IJNSA_ILi8EEESG_EEENS5_IJSG_SC_EEEEEEEvNS4_8identityESZ_S19_vS1A_EENS_8epilogue10collective18CollectiveEpilogueINS1C_23Sm100TmaWarpSpecializedILi2ELi2ELi32ELb0ELb0EEEJSH_NS5_IJNSR_ISF_SC_EES1H_EEEaSI_aSI_NS1C_6fusion15FusionCallbacksIS1G_NS1J_17LinearCombinationIaiaiLNS_15FloatRoundStyleE2EEESH_S1I_JEEENS4_5SM1004TMEM4LOAD26SM100_TMEM_LOAD_16dp32b32xENS4_13SM90_TMA_LOADENS10_INS11_ILi2ELi4ELi3EEES14_NSR_INS5_IJS15_SF_EEENS5_IJSF_SC_EEEEEEENS4_39AutoVectorizingCopyWithAssumedAlignmentILi128EEENS4_14SM90_TMA_STOREES1Y_S20_S20_EEEvvEEEEvNT_6ParamsE,@function
        .size           _ZN7cutlass13device_kernelINS_4gemm6kernel13GemmUniversalIN4cute5tupleIJiiiiEEENS1_10collective13CollectiveMmaINS1_35MainloopSm100TmaUmmaWarpSpecializedILi8ELi2ELi4ENS5_IJNS4_1CILi4EEESB_NSA_ILi1EEEEEEEENS5_IJNSA_ILi64EEENSA_ILi128EEESG_EEEaNS5_IJlSC_lEEEaSI_NS4_8TiledMMAINS4_8MMA_AtomIJNS4_15SM100_MMA_S8_SSIaaiLi64ELi128ELNS4_4UMMA5MajorE0ELSN_0ELNSM_8SaturateE0EEEEEENS4_6LayoutINS5_IJSC_SC_SC_EEENS5_IJNSA_ILi0EEEST_ST_EEEEENS5_IJNS4_10UnderscoreESW_SW_EEEEENS4_23SM90_TMA_LOAD_MULTICASTENS4_14ComposedLayoutINS4_7SwizzleILi3ELi4ELi3EEENS4_18smem_ptr_flag_bitsILi8EEENSR_INS5_IJNSA_ILi8EEESG_EEENS5_IJSG_SC_EEEEEEEvNS4_8identityESZ_S19_vS1A_EENS_8epilogue10collective18CollectiveEpilogueINS1C_23Sm100TmaWarpSpecializedILi2ELi2ELi32ELb0ELb0EEEJSH_NS5_IJNSR_ISF_SC_EES1H_EEEaSI_aSI_NS1C_6fusion15FusionCallbacksIS1G_NS1J_17LinearCombinationIaiaiLNS_15FloatRoundStyleE2EEESH_S1I_JEEENS4_5SM1004TMEM4LOAD26SM100_TMEM_LOAD_16dp32b32xENS4_13SM90_TMA_LOADENS10_INS11_ILi2ELi4ELi3EEES14_NSR_INS5_IJS15_SF_EEENS5_IJSF_SC_EEEEEEENS4_39AutoVectorizingCopyWithAssumedAlignmentILi128EEENS4_14SM90_TMA_STOREES1Y_S20_S20_EEEvvEEEEvNT_6ParamsE,(.L_x_162 - _ZN7cutlass13device_kernelINS_4gemm6kernel13GemmUniversalIN4cute5tupleIJiiiiEEENS1_10collective13CollectiveMmaINS1_35MainloopSm100TmaUmmaWarpSpecializedILi8ELi2ELi4ENS5_IJNS4_1CILi4EEESB_NSA_ILi1EEEEEEEENS5_IJNSA_ILi64EEENSA_ILi128EEESG_EEEaNS5_IJlSC_lEEEaSI_NS4_8TiledMMAINS4_8MMA_AtomIJNS4_15SM100_MMA_S8_SSIaaiLi64ELi128ELNS4_4UMMA5MajorE0ELSN_0ELNSM_8SaturateE0EEEEEENS4_6LayoutINS5_IJSC_SC_SC_EEENS5_IJNSA_ILi0EEEST_ST_EEEEENS5_IJNS4_10UnderscoreESW_SW_EEEEENS4_23SM90_TMA_LOAD_MULTICASTENS4_14ComposedLayoutINS4_7SwizzleILi3ELi4ELi3EEENS4_18smem_ptr_flag_bitsILi8EEENSR_INS5_IJNSA_ILi8EEESG_EEENS5_IJSG_SC_EEEEEEEvNS4_8identityESZ_S19_vS1A_EENS_8epilogue10collective18CollectiveEpilogueINS1C_23Sm100TmaWarpSpecializedILi2ELi2ELi32ELb0ELb0EEEJSH_NS5_IJNSR_ISF_SC_EES1H_EEEaSI_aSI_NS1C_6fusion15FusionCallbacksIS1G_NS1J_17LinearCombinationIaiaiLNS_15FloatRoundStyleE2EEESH_S1I_JEEENS4_5SM1004TMEM4LOAD26SM100_TMEM_LOAD_16dp32b32xENS4_13SM90_TMA_LOADENS10_INS11_ILi2ELi4ELi3EEES14_NSR_INS5_IJS15_SF_EEENS5_IJSF_SC_EEEEEEENS4_39AutoVectorizingCopyWithAssumedAlignmentILi128EEENS4_14SM90_TMA_STOREES1Y_S20_S20_EEEvvEEEEvNT_6ParamsE)
        .other          _ZN7cutlass13device_kernelINS_4gemm6kernel13GemmUniversalIN4cute5tupleIJiiiiEEENS1_10collective13CollectiveMmaINS1_35MainloopSm100TmaUmmaWarpSpecializedILi8ELi2ELi4ENS5_IJNS4_1CILi4EEESB_NSA_ILi1EEEEEEEENS5_IJNSA_ILi64EEENSA_ILi128EEESG_EEEaNS5_IJlSC_lEEEaSI_NS4_8TiledMMAINS4_8MMA_AtomIJNS4_15SM100_MMA_S8_SSIaaiLi64ELi128ELNS4_4UMMA5MajorE0ELSN_0ELNSM_8SaturateE0EEEEEENS4_6LayoutINS5_IJSC_SC_SC_EEENS5_IJNSA_ILi0EEEST_ST_EEEEENS5_IJNS4_10UnderscoreESW_SW_EEEEENS4_23SM90_TMA_LOAD_MULTICASTENS4_14ComposedLayoutINS4_7SwizzleILi3ELi4ELi3EEENS4_18smem_ptr_flag_bitsILi8EEENSR_INS5_IJNSA_ILi8EEESG_EEENS5_IJSG_SC_EEEEEEEvNS4_8identityESZ_S19_vS1A_EENS_8epilogue10collective18CollectiveEpilogueINS1C_23Sm100TmaWarpSpecializedILi2ELi2ELi32ELb0ELb0EEEJSH_NS5_IJNSR_ISF_SC_EES1H_EEEaSI_aSI_NS1C_6fusion15FusionCallbacksIS1G_NS1J_17LinearCombinationIaiaiLNS_15FloatRoundStyleE2EEESH_S1I_JEEENS4_5SM1004TMEM4LOAD26SM100_TMEM_LOAD_16dp32b32xENS4_13SM90_TMA_LOADENS10_INS11_ILi2ELi4ELi3EEES14_NSR_INS5_IJS15_SF_EEENS5_IJSF_SC_EEEEEEENS4_39AutoVectorizingCopyWithAssumedAlignmentILi128EEENS4_14SM90_TMA_STOREES1Y_S20_S20_EEEvvEEEEvNT_6ParamsE,@"STO_CUDA_ENTRY STV_DEFAULT"
_ZN7cutlass13device_kernelINS_4gemm6kernel13GemmUniversalIN4cute5tupleIJiiiiEEENS1_10collective13CollectiveMmaINS1_35MainloopSm100TmaUmmaWarpSpecializedILi8ELi2ELi4ENS5_IJNS4_1CILi4EEESB_NSA_ILi1EEEEEEEENS5_IJNSA_ILi64EEENSA_ILi128EEESG_EEEaNS5_IJlSC_lEEEaSI_NS4_8TiledMMAINS4_8MMA_AtomIJNS4_15SM100_MMA_S8_SSIaaiLi64ELi128ELNS4_4UMMA5MajorE0ELSN_0ELNSM_8SaturateE0EEEEEENS4_6LayoutINS5_IJSC_SC_SC_EEENS5_IJNSA_ILi0EEEST_ST_EEEEENS5_IJNS4_10UnderscoreESW_SW_EEEEENS4_23SM90_TMA_LOAD_MULTICASTENS4_14ComposedLayoutINS4_7SwizzleILi3ELi4ELi3EEENS4_18smem_ptr_flag_bitsILi8EEENSR_INS5_IJNSA_ILi8EEESG_EEENS5_IJSG_SC_EEEEEEEvNS4_8identityESZ_S19_vS1A_EENS_8epilogue10collective18CollectiveEpilogueINS1C_23Sm100TmaWarpSpecializedILi2ELi2ELi32ELb0ELb0EEEJSH_NS5_IJNSR_ISF_SC_EES1H_EEEaSI_aSI_NS1C_6fusion15FusionCallbacksIS1G_NS1J_17LinearCombinationIaiaiLNS_15FloatRoundStyleE2EEESH_S1I_JEEENS4_5SM1004TMEM4LOAD26SM100_TMEM_LOAD_16dp32b32xENS4_13SM90_TMA_LOADENS10_INS11_ILi2ELi4ELi3EEES14_NSR_INS5_IJS15_SF_EEENS5_IJSF_SC_EEEEEEENS4_39AutoVectorizingCopyWithAssumedAlignmentILi128EEENS4_14SM90_TMA_STOREES1Y_S20_S20_EEEvvEEEEvNT_6ParamsE:
[----:B------:R-:W1:Y:S01]  /*0000*/  LDC R1, c[0x0][0x37c] ;  /* 0x0000df00ff017b82 */ /* 0x000e620000000800 */
[----:B------:R-:W2:Y:S01]  /*0010*/  S2R R86, SR_TID.X ;  /* 0x0000000000567919 */ /* 0x000ea20000002100 */
[----:B------:R-:W3:Y:S01]  /*0020*/  LDCU.64 UR8, c[0x0][0x890] ;  /* 0x00011200ff0877ac */ /* 0x000ee20008000a00 */
[----:B------:R-:W-:Y:S02]  /*0030*/  PRMT R78, RZ, 0x7610, R78 ;  /* 0x00007610ff4e7816 */ /* 0x000fe4000000004e */
[----:B------:R-:W-:Y:S02]  /*0040*/  ELECT P3, URZ, PT ;  /* 0x0000000000ff782f */ /* 0x000fe40003860000 */
[----:B---3--:R-:W-:-:S04]  /*0050*/  ISETP.NE.U32.AND P0, PT, RZ, UR8, PT ;  /* 0x00000008ff007c0c */ /* 0x008fc8000bf05070 */
[----:B------:R-:W-:Y:S02]  /*0060*/  ISETP.NE.AND.EX P1, PT, RZ, UR9, PT, P0 ;  /* 0x00000009ff007c0c */ /* 0x000fe4000bf25300 */
[----:B--2---:R-:W-:-:S05]  /*0070*/  SHF.R.U32.HI R79, RZ, 0x5, R86 ;  /* 0x00000005ff4f7819 */ /* 0x004fca0000011656 */
[----:B------:R-:W2:Y:S02]  /*0080*/  SHFL.IDX PT, R0, R79, RZ, 0x1f ;  /* 0x00001fff4f007589 */ /* 0x000ea400000e0000 */
[----:B--2---:R-:W-:-:S04]  /*0090*/  R2UR UR17, R0 ;  /* 0x00000000001172ca */ /* 0x004fc800000e0000 */
[----:B-1----:R-:W-:Y:S05]  /*00a0*/  @P1 BRA `(.L_x_0) ;  /* 0x0000000000301947 */ /* 0x002fea0003800000 */
[----:B------:R-:W1:Y:S02]  /*00b0*/  LDCU.64 UR4, c[0x0][0x888] ;  /* 0x00011100ff0477ac */ /* 0x000e640008000a00 */
[----:B-1----:R-:W-:-:S04]  /*00c0*/  UISETP.NE.U32.AND UP0, UPT, UR4, URZ, UPT ;  /* 0x000000ff0400728c */ /* 0x002fc8000bf05070 */
[----:B------:R-:W-:-:S09]  /*00d0*/  UISETP.NE.AND.EX UP0, UPT, UR5, URZ, UPT, UP0 ;  /* 0x000000ff0500728c */ /* 0x000fd2000bf05300 */
[----:B------:R-:W-:Y:S05]  /*00e0*/  BRA.U !UP0, `(.L_x_1) ;  /* 0x0000000108147547 */ /* 0x000fea000b800000 */
[----:B------:R-:W1:Y:S01]  /*00f0*/  LDC.64 R40, c[0x0][0x888] ;  /* 0x00022200ff287b82 */ /* 0x000e620000000a00 */
[----:B------:R-:W1:Y:S02]  /*0100*/  LDCU.64 UR4, c[0x0][0x358] ;  /* 0x00006b00ff0477ac */ /* 0x000e640008000a00 */
[----:B-1----:R1:W5:Y:S01]  /*0110*/  LDG.E R40, desc[UR4][R40.64] ;  /* 0x0000000428287981 */ /* 0x002362000c1e1900 */
[----:B------:R-:W-:Y:S01]  /*0120*/  HFMA2 R78, -RZ, RZ, 0, 5.9604644775390625e-08 ;  /* 0x00000001ff4e7431 */ /* 0x000fe200000001ff */
[----:B------:R-:W-:Y:S05]  /*0130*/  BRA `(.L_x_0) ;  /* 0x00000000000c7947 */ /* 0x000fea0003800000 */
.L_x_1:
[----:B------:R-:W1:Y:S01]  /*0140*/  LDCU UR4, c[0x0][0x880] ;  /* 0x00011000ff0477ac */ /* 0x000e620008000800 */
[----:B------:R-:W-:Y:S01]  /*0150*/  HFMA2 R78, -RZ, RZ, 0, 5.9604644775390625e-08 ;  /* 0x00000001ff4e7431 */ /* 0x000fe200000001ff */
[----:B-1----:R-:W-:-:S07]  /*0160*/  MOV R40, UR4 ;  /* 0x0000000400287c02 */ /* 0x002fce0008000f00 */
.L_x_0:
[----:B------:R-:W2:Y:S02]  /*0170*/  LDCU.64 UR4, c[0x0][0x8b0] ;  /* 0x00011600ff0477ac */ /* 0x000ea40008000a00 */
[----:B--2---:R-:W-:-:S04]  /*0180*/  UISETP.NE.U32.AND UP0, UPT, UR4, URZ, UPT ;  /* 0x000000ff0400728c */ /* 0x004fc8000bf05070 */
[----:B------:R-:W-:-:S09]  /*0190*/  UISETP.NE.AND.EX UP0, UPT, UR5, URZ, UPT, UP0 ;  /* 0x000000ff0500728c */ /* 0x000fd2000bf05300 */
[----:B------:R-:W-:Y:S05]  /*01a0*/  BRA.U UP0, `(.L_x_2) ;  /* 0x0000000100287547 */ /* 0x000fea000b800000 */
[----:B------:R-:W2:Y:S02]  /*01b0*/  LDCU.64 UR4, c[0x0][0x8a8] ;  /* 0x00011500ff0477ac */ /* 0x000ea40008000a00 */
[----:B--2---:R-:W-:-:S04]  /*01c0*/  UISETP.NE.U32.AND UP0, UPT, UR4, URZ, UPT ;  /* 0x000000ff0400728c */ /* 0x004fc8000bf05070 */
[----:B------:R-:W-:-:S09]  /*01d0*/  UISETP.NE.AND.EX UP0, UPT, UR5, URZ, UPT, UP0 ;  /* 0x000000ff0500728c */ /* 0x000fd2000bf05300 */
[----:B------:R-:W-:Y:S05]  /*01e0*/  BRA.U !UP0, `(.L_x_3) ;  /* 0x0000000108107547 */ /* 0x000fea000b800000 */
[----:B------:R-:W2:Y:S01]  /*01f0*/  LDC.64 R38, c[0x0][0x8a8] ;  /* 0x00022a00ff267b82 */ /* 0x000ea20000000a00 */
[----:B------:R-:W2:Y:S02]  /*0200*/  LDCU.64 UR4, c[0x0][0x358] ;  /* 0x00006b00ff0477ac */ /* 0x000ea40008000a00 */
[----:B--2---:R2:W5:Y:S01]  /*0210*/  LDG.E R38, desc[UR4][R38.64] ;  /* 0x0000000426267981 */ /* 0x004562000c1e1900 */
[----:B------:R-:W-:Y:S05]  /*0220*/  BRA `(.L_x_2) ;  /* 0x0000000000087947 */ /* 0x000fea0003800000 */
.L_x_3:
[----:B------:R-:W2:Y:S02]  /*0230*/  LDCU UR4, c[0x0][0x8a0] ;  /* 0x00011400ff0477ac */ /* 0x000ea40008000800 */
[----:B--2---:R-:W-:Y:S02]  /*0240*/  MOV R38, UR4 ;  /* 0x0000000400267c02 */ /* 0x004fe40008000f00 */
.L_x_2:
[----:B------:R-:W-:Y:S01]  /*0250*/  IMAD.U32 R0, RZ, RZ, UR17 ;  /* 0x00000011ff007e24 */ /* 0x000fe2000f8e00ff */
[----:B------:R-:W-:Y:S04]  /*0260*/  BSSY.RECONVERGENT B0, `(.L_x_4) ;  /* 0x000000c000007945 */ /* 0x000fe80003800200 */
[C---:B------:R-:W-:Y:S02]  /*0270*/  ISETP.NE.OR P2, PT, R0.reuse, 0x1, !P3 ;  /* 0x000000010000780c */ /* 0x040fe40005f45670 */
[----:B------:R-:W-:-:S11]  /*0280*/  ISETP.NE.OR P1, PT, R0, 0x3, !P3 ;  /* 0x000000030000780c */ /* 0x000fd60005f25670 */
[----:B------:R-:W-:Y:S05]  /*0290*/  @P2 BRA `(.L_x_5) ;  /* 0x0000000000202947 */ /* 0x000fea0003800000 */
[----:B------:R-:W3:Y:S02]  /*02a0*/  LDCU.64 UR4, c[0x0][0x348] ;  /* 0x00006900ff0477ac */ /* 0x000ee40008000a00 */
[----:B---3--:R-:W-:Y:S02]  /*02b0*/  UIADD3 UR6, UP1, UPT, UR4, 0x80, URZ ;  /* 0x0000008004067890 */ /* 0x008fe4000ff3e0ff */
[----:B------:R-:W-:Y:S02]  /*02c0*/  UIADD3 UR4, UP0, UPT, UR4, 0x180, URZ ;  /* 0x0000018004047890 */ /* 0x000fe4000ff1e0ff */
[----:B------:R-:W-:Y:S02]  /*02d0*/  UIADD3.X UR7, UPT, UPT, URZ, UR5, URZ, UP1, !UPT ;  /* 0x00000005ff077290 */ /* 0x000fe40008ffe4ff */
[----:B------:R-:W-:-:S07]  /*02e0*/  UIADD3.X UR5, UPT, UPT, URZ, UR5, URZ, UP0, !UPT ;  /* 0x00000005ff057290 */ /* 0x000fce00087fe4ff */
[----:B------:R3:W-:Y:S02]  /*02f0*/  UTMACCTL.PF [UR6] ;  /* 0x00000000060079b9 */ /* 0x0007e40008040000 */
[----:B------:R3:W-:Y:S02]  /*0300*/  UTMACCTL.PF [UR4] ;  /* 0x00000000040079b9 */ /* 0x0007e40008040000 */
[----:B---3--:R-:W-:Y:S01]  /*0310*/  NOP ;  /* 0x0000000000007918 */ /* 0x008fe20000000000 */
.L_x_5:
[----:B------:R-:W-:Y:S05]  /*0320*/  BSYNC.RECONVERGENT B0 ;  /* 0x0000000000007941 */ /* 0x000fea0003800200 */
.L_x_4:
[----:B------:R-:W-:Y:S04]  /*0330*/  BSSY.RECONVERGENT B0, `(.L_x_6) ;  /* 0x000000a000007945 */ /* 0x000fe80003800200 */
        /* <DEDUP_REMOVED lines=9> */
.L_x_7:
[----:B------:R-:W-:Y:S05]  /*03d0*/  BSYNC.RECONVERGENT B0 ;  /* 0x0000000000007941 */ /* 0x000fea0003800200 */
.L_x_6:
[----:B------:R-:W3:Y:S01]  /*03e0*/  LDCU.64 UR4, c[0x0][0x888] ;  /* 0x00011100ff0477ac */ /* 0x000ee20008000a00 */
[----:B------:R-:W-:Y:S01]  /*03f0*/  ISETP.NE.AND.EX P0, PT, RZ, UR9, PT, P0 ;  /* 0x00000009ff007c0c */ /* 0x000fe2000bf05300 */
[----:B------:R-:W-:Y:S01]  /*0400*/  UPLOP3.LUT UP3, UPT, UPT, UPT, UPT, 0x80, 0x8 ;  /* 0x000000000008789c */ /* 0x000fe20003f6f070 */
[----:B---3--:R-:W-:-:S04]  /*0410*/  ISETP.NE.U32.AND P1, PT, RZ, UR4, PT ;  /* 0x00000004ff007c0c */ /* 0x008fc8000bf25070 */
[----:B------:R-:W-:-:S13]  /*0420*/  ISETP.NE.AND.EX P1, PT, RZ, UR5, PT, P1 ;  /* 0x00000005ff007c0c */ /* 0x000fda000bf25310 */
[----:B------:R-:W-:Y:S05]  /*0430*/  @P1 BRA P0, `(.L_x_8) ;  /* 0x0000000000281947 */ /* 0x000fea0000000000 */
[----:B-----5:R-:W-:Y:S01]  /*0440*/  R2UR UR6, R40 ;  /* 0x00000000280672ca */ /* 0x020fe200000e0000 */
[----:B------:R-:W-:Y:S02]  /*0450*/  UISETP.NE.U32.AND UP0, UPT, UR8, URZ, UPT ;  /* 0x000000ff0800728c */ /* 0x000fe4000bf05070 */
[----:B------:R-:W-:Y:S02]  /*0460*/  UISETP.NE.U32.AND UP1, UPT, UR4, URZ, UPT ;  /* 0x000000ff0400728c */ /* 0x000fe4000bf25070 */
[----:B------:R-:W-:Y:S02]  /*0470*/  UISETP.NE.AND.EX UP2, UPT, UR9, URZ, UPT, UP0 ;  /* 0x000000ff0900728c */ /* 0x000fe4000bf45300 */
[----:B------:R-:W-:-:S04]  /*0480*/  UISETP.NE.AND.EX UP0, UPT, UR5, URZ, UPT, UP1 ;  /* 0x000000ff0500728c */ /* 0x000fc8000bf05310 */
[----:B------:R-:W-:Y:S02]  /*0490*/  USEL UR4, URZ, 0xffffffff, UP0 ;  /* 0xffffffffff047887 */ /* 0x000fe40008000000 */
[----:B------:R-:W-:-:S04]  /*04a0*/  UISETP.NE.AND UP1, UPT, UR6, URZ, UPT ;  /* 0x000000ff0600728c */ /* 0x000fc8000bf25270 */
[----:B------:R-:W-:-:S04]  /*04b0*/  @!UP2 USEL UR4, URZ, 0xffffffff, UP1 ;  /* 0xffffffffff04a887 */ /* 0x000fc80008800000 */
[----:B------:R-:W-:-:S04]  /*04c0*/  ULOP3.LUT UR4, UR4, 0x1, URZ, 0xc0, !UPT ;  /* 0x0000000104047892 */ /* 0x000fc8000f8ec0ff */
[----:B------:R-:W-:-:S11]  /*04d0*/  UISETP.NE.U32.AND UP3, UPT, UR4, 0x1, UPT ;  /* 0x000000010400788c */ /* 0x000fd6000bf65070 */
.L_x_8:
[----:B------:R-:W3:Y:S01]  /*04e0*/  SHFL.IDX PT, R2, R79, RZ, 0x1f ;  /* 0x00001fff4f027589 */ /* 0x000ee200000e0000 */
[----:B------:R-:W-:-:S04]  /*04f0*/  UISETP.NE.AND UP0, UPT, UR17, 0x2, UPT ;  /* 0x000000021100788c */ /* 0x000fc8000bf05270 */
[----:B------:R-:W-:Y:S01]  /*0500*/  USEL UR37, URZ, 0x1, UP0 ;  /* 0x00000001ff257887 */ /* 0x000fe20008000000 */
[----:B---3--:R-:W-:-:S13]  /*0510*/  ISETP.NE.AND P0, PT, R2, RZ, PT ;  /* 0x000000ff0200720c */ /* 0x008fda0003f05270 */
[----:B------:R-:W-:Y:S05]  /*0520*/  @P0 BRA `(.L_x_9) ;  /* 0x0000000000840947 */ /* 0x000fea0003800000 */
[----:B------:R-:W-:Y:S01]  /*0530*/  ELECT P0, URZ, PT ;  /* 0x0000000000ff782f */ /* 0x000fe20003800000 */
[----:B------:R-:W-:-:S12]  /*0540*/  BSSY.RECONVERGENT B0, `(.L_x_9) ;  /* 0x000001f000007945 */ /* 0x000fd80003800200 */
[----:B------:R-:W-:Y:S05]  /*0550*/  @!P0 BRA `(.L_x_10) ;  /* 0x0000000000748947 */ /* 0x000fea0003800000 */
[----:B------:R-:W3:Y:S01]  /*0560*/  S2UR UR4, SR_CgaCtaId ;  /* 0x00000000000479c3 */ /* 0x000ee20000008800 */
[----:B------:R-:W-:Y:S01]  /*0570*/  UMOV UR5, 0x400 ;  /* 0x0000040000057882 */ /* 0x000fe20000000000 */
[----:B------:R-:W-:Y:S01]  /*0580*/  UMOV UR8, 0x1 ;  /* 0x0000000100087882 */ /* 0x000fe20000000000 */
[----:B------:R-:W-:Y:S01]  /*0590*/  UMOV UR6, 0x7 ;  /* 0x0000000700067882 */ /* 0x000fe20000000000 */
[----:B------:R-:W-:-:S04]  /*05a0*/  UIADD3 UR8, UPT, UPT, -UR8, 0x100000, URZ ;  /* 0x0010000008087890 */ /* 0x000fc8000fffe1ff */
[----:B------:R-:W-:Y:S02]  /*05b0*/  USHF.L.U32 UR9, UR8, 0xb, URZ ;  /* 0x0000000b08097899 */ /* 0x000fe400080006ff */
[----:B------:R-:W-:Y:S02]  /*05c0*/  USHF.L.U32 UR8, UR8, 0x1, URZ ;  /* 0x0000000108087899 */ /* 0x000fe400080006ff */
[----:B------:R-:W-:-:S04]  /*05d0*/  UIADD3 UR6, UPT, UPT, -UR6, 0x100000, URZ ;  /* 0x0010000006067890 */ /* 0x000fc8000fffe1ff */
[----:B------:R-:W-:Y:S02]  /*05e0*/  USHF.L.U32 UR7, UR6, 0xb, URZ ;  /* 0x0000000b06077899 */ /* 0x000fe400080006ff */
[----:B------:R-:W-:Y:S02]  /*05f0*/  USHF.L.U32 UR6, UR6, 0x1, URZ ;  /* 0x0000000106067899 */ /* 0x000fe400080006ff */
[----:B---3--:R-:W-:Y:S01]  /*0600*/  ULEA UR4, UR4, UR5, 0x18 ;  /* 0x0000000504047291 */ /* 0x008fe2000f8ec0ff */
[----:B------:R-:W3:Y:S11]  /*0610*/  FENCE.VIEW.ASYNC.S ;  /* 0x00000000000073c6 */ /* 0x000ef60000000000 */
[----:B---3--:R3:W4:Y:S01]  /*0620*/  SYNCS.EXCH.64 URZ, [UR4], UR8 ;  /* 0x0000000804ff75b2 */ /* 0x0087220008000100 */
[----:B------:R3:W1:Y:S01]  /*0630*/  SYNCS.EXCH.64 URZ, [UR4+0x40], UR6 ;  /* 0x0000400604ff75b2 */ /* 0x0006620008000100 */
        /* <DEDUP_REMOVED lines=13> */
[----:B------:R3:W1:Y:S02]  /*0710*/  SYNCS.EXCH.64 URZ, [UR4+0x78], UR6 ;  /* 0x0000780604ff75b2 */ /* 0x0006640008000100 */
[----:B---3--:R-:W-:Y:S01]  /*0720*/  NOP ;  /* 0x0000000000007918 */ /* 0x008fe20000000000 */
.L_x_10:
[----:B------:R-:W-:Y:S05]  /*0730*/  BSYNC.RECONVERGENT B0 ;  /* 0x0000000000007941 */ /* 0x000fea0003800200 */
.L_x_9:
[----:B------:R-:W3:Y:S01]  /*0740*/  SHFL.IDX PT, R2, R79, RZ, 0x1f ;  /* 0x00001fff4f027589 */ /* 0x000ee200000e0000 */
[----:B------:R-:W-:Y:S01]  /*0750*/  NOP ;  /* 0x0000000000007918 */ /* 0x000fe20000000000 */
[----:B---3--:R-:W-:-:S13]  /*0760*/  ISETP.NE.AND P0, PT, R2, 0x1, PT ;  /* 0x000000010200780c */ /* 0x008fda0003f05270 */
[----:B------:R-:W-:Y:S05]  /*0770*/  @P0 BRA `(.L_x_11) ;  /* 0x0000000000480947 */ /* 0x000fea0003800000 */
        /* <DEDUP_REMOVED lines=9> */
[----:B------:R-:W-:Y:S01]  /*0810*/  USHF.L.U32 UR6, UR6, 0x1, URZ ;  /* 0x0000000106067899 */ /* 0x000fe200080006ff */
[----:B------:R-:W-:Y:S01]  /*0820*/  ELECT P0, URZ, PT ;  /* 0x0000000000ff782f */ /* 0x000fe20003800000 */
[----:B---3--:R-:W-:Y:S01]  /*0830*/  ULEA UR4, UR4, UR5, 0x18 ;  /* 0x0000000504047291 */ /* 0x008fe2000f8ec0ff */
[----:B------:R-:W3:Y:S11]  /*0840*/  FENCE.VIEW.ASYNC.S ;  /* 0x00000000000073c6 */ /* 0x000ef60000000000 */
[----:B---3--:R3:W1:Y:S01]  /*0850*/  SYNCS.EXCH.64 URZ, [UR4+0x80], UR8 ;  /* 0x0000800804ff75b2 */ /* 0x0086620008000100 */
[----:B------:R3:W1:Y:S01]  /*0860*/  SYNCS.EXCH.64 URZ, [UR4+0x90], UR6 ;  /* 0x0000900604ff75b2 */ /* 0x0006620008000100 */
[----:B------:R3:W1:Y:S01]  /*0870*/  SYNCS.EXCH.64 URZ, [UR4+0x88], UR8 ;  /* 0x0000880804ff75b2 */ /* 0x0006620008000100 */
[----:B------:R3:W1:Y:S01]  /*0880*/  SYNCS.EXCH.64 URZ, [UR4+0x98], UR6 ;  /* 0x0000980604ff75b2 */ /* 0x0006620008000100 */
[----:B------:R-:W-:Y:S01]  /*0890*/  NOP ;  /* 0x0000000000007918 */ /* 0x000fe20000000000 */
.L_x_11:
[----:B------:R-:W2:Y:S01]  /*08a0*/  SHFL.IDX PT, R2, R79, RZ, 0x1f ;  /* 0x00001fff4f027589 */ /* 0x000ea200000e0000 */
[----:B------:R-:W-:Y:S01]  /*08b0*/  NOP ;  /* 0x0000000000007918 */ /* 0x000fe20000000000 */
[----:B--2---:R-:W-:-:S13]  /*08c0*/  ISETP.NE.AND P0, PT, R2, 0x3, PT ;  /* 0x000000030200780c */ /* 0x004fda0003f05270 */
[----:B------:R-:W-:Y:S05]  /*08d0*/  @P0 BRA `(.L_x_12) ;  /* 0x0000000000300947 */ /* 0x000fea0003800000 */
[----:B---3--:R-:W2:Y:S01]  /*08e0*/  S2UR UR4, SR_CgaCtaId ;  /* 0x00000000000479c3 */ /* 0x008ea20000008800 */
[----:B------:R-:W-:Y:S01]  /*08f0*/  UMOV UR6, 0x400 ;  /* 0x0000040000067882 */ /* 0x000fe20000000000 */
[----:B------:R-:W-:Y:S01]  /*0900*/  UMOV UR5, 0x20 ;  /* 0x0000002000057882 */ /* 0x000fe20000000000 */
[----:B------:R-:W-:Y:S01]  /*0910*/  ELECT P0, URZ, PT ;  /* 0x0000000000ff782f */ /* 0x000fe20003800000 */
[----:B--2---:R-:W-:Y:S02]  /*0920*/  ULEA UR6, UR4, UR6, 0x18 ;  /* 0x0000000604067291 */ /* 0x004fe4000f8ec0ff */
[----:B------:R-:W-:-:S04]  /*0930*/  UIADD3 UR4, UPT, UPT, -UR5, 0x100000, URZ ;  /* 0x0010000005047890 */ /* 0x000fc8000fffe1ff */
[----:B------:R-:W-:Y:S02]  /*0940*/  USHF.L.U32 UR5, UR4, 0xb, URZ ;  /* 0x0000000b04057899 */ /* 0x000fe400080006ff */
[----:B------:R-:W-:Y:S01]  /*0950*/  USHF.L.U32 UR4, UR4, 0x1, URZ ;  /* 0x0000000104047899 */ /* 0x000fe200080006ff */
[----:B------:R-:W2:Y:S11]  /*0960*/  FENCE.VIEW.ASYNC.S ;  /* 0x00000000000073c6 */ /* 0x000eb60000000000 */
[----:B--2---:R2:W3:Y:S01]  /*0970*/  SYNCS.EXCH.64 URZ, [UR6+0xa0], UR4 ;  /* 0x0000a00406ff75b2 */ /* 0x0044e20008000100 */
[----:B------:R2:W1:Y:S01]  /*0980*/  SYNCS.EXCH.64 URZ, [UR6+0xa8], UR4 ;  /* 0x0000a80406ff75b2 */ /* 0x0004620008000100 */
[----:B------:R-:W-:Y:S01]  /*0990*/  NOP ;  /* 0x0000000000007918 */ /* 0x000fe20000000000 */
.L_x_12:
[----:B------:R-:W4:Y:S01]  /*09a0*/  SHFL.IDX PT, R2, R79, RZ, 0x1f ;  /* 0x00001fff4f027589 */ /* 0x000f2200000e0000 */
[----:B------:R-:W-:Y:S01]  /*09b0*/  NOP ;  /* 0x0000000000007918 */ /* 0x000fe20000000000 */
[----:B----4-:R-:W-:-:S13]  /*09c0*/  ISETP.NE.AND P0, PT, R2, 0x4, PT ;  /* 0x000000040200780c */ /* 0x010fda0003f05270 */
[----:B------:R-:W-:Y:S05]  /*09d0*/  @P0 BRA `(.L_x_13) ;  /* 0x00000000004c0947 */ /* 0x000fea0003800000 */
[----:B--23--:R-:W2:Y:S01]  /*09e0*/  S2UR UR6, SR_CgaCtaId ;  /* 0x00000000000679c3 */ /* 0x00cea20000008800 */
[----:B------:R-:W-:Y:S01]  /*09f0*/  UMOV UR4, 0xe20 ;  /* 0x00000e2000047882 */ /* 0x000fe20000000000 */
[----:B------:R-:W-:Y:S01]  /*0a00*/  UMOV UR5, 0x400 ;  /* 0x0000040000057882 */ /* 0x000fe20000000000 */
[----:B------:R-:W-:Y:S01]  /*0a10*/  USEL UR4, UR4, 0xc20, UP3 ;  /* 0x00000c2004047887 */ /* 0x000fe20009800000 */
[----:B------:R-:W-:Y:S01]  /*0a20*/  UMOV UR8, 0x1 ;  /* 0x0000000100087882 */ /* 0x000fe20000000000 */
[----:B------:R-:W-:Y:S01]  /*0a30*/  ELECT P0, URZ, PT ;  /* 0x0000000000ff782f */ /* 0x000fe20003800000 */
[----:B------:R-:W-:-:S04]  /*0a40*/  UIADD3 UR8, UPT, UPT, -UR8, 0x100000, URZ ;  /* 0x0010000008087890 */ /* 0x000fc8000fffe1ff */
[----:B------:R-:W-:Y:S02]  /*0a50*/  USHF.L.U32 UR9, UR8, 0xb, URZ ;  /* 0x0000000b08097899 */ /* 0x000fe400080006ff */
[----:B------:R-:W-:Y:S02]  /*0a60*/  USHF.L.U32 UR8, UR8, 0x1, URZ ;  /* 0x0000000108087899 */ /* 0x000fe400080006ff */
[----:B--2---:R-:W-:Y:S02]  /*0a70*/  ULEA UR6, UR6, UR5, 0x18 ;  /* 0x0000000506067291 */ /* 0x004fe4000f8ec0ff */
[----:B------:R-:W-:-:S04]  /*0a80*/  UIADD3 UR4, UPT, UPT, -UR4, 0x100000, URZ ;  /* 0x0010000004047890 */ /* 0x000fc8000fffe1ff */
[----:B------:R-:W-:Y:S02]  /*0a90*/  USHF.L.U32 UR5, UR4, 0xb, URZ ;  /* 0x0000000b04057899 */ /* 0x000fe400080006ff */
[----:B------:R-:W-:Y:S01]  /*0aa0*/  USHF.L.U32 UR4, UR4, 0x1, URZ ;  /* 0x0000000104047899 */ /* 0x000fe200080006ff */
[----:B------:R-:W2:Y:S03]  /*0ab0*/  FENCE.VIEW.ASYNC.S ;  /* 0x00000000000073c6 */ /* 0x000ea60000000000 */
[----:B--2---:R4:W2:Y:S08]  /*0ac0*/  SYNCS.EXCH.64 URZ, [UR6+0xb0], UR8 ;  /* 0x0000b00806ff75b2 */ /* 0x0048b00008000100 */
[----:B------:R4:W3:Y:S01]  /*0ad0*/  SYNCS.EXCH.64 URZ, [UR6+0xc0], UR4 ;  /* 0x0000c00406ff75b2 */ /* 0x0008e20008000100 */
[----:B------:R4:W1:Y:S01]  /*0ae0*/  SYNCS.EXCH.64 URZ, [UR6+0xb8], UR8 ;  /* 0x0000b80806ff75b2 */ /* 0x0008620008000100 */
[----:B------:R4:W1:Y:S02]  /*0af0*/  SYNCS.EXCH.64 URZ, [UR6+0xc8], UR4 ;  /* 0x0000c80406ff75b2 */ /* 0x0008640008000100 */
[----:B----4-:R-:W-:Y:S01]  /*0b00*/  NOP ;  /* 0x0000000000007918 */ /* 0x010fe20000000000 */
.L_x_13:
[----:B------:R-:W4:Y:S01]  /*0b10*/  SHFL.IDX PT, R2, R79, RZ, 0x1f ;  /* 0x00001fff4f027589 */ /* 0x000f2200000e0000 */
[----:B------:R-:W-:Y:S01]  /*0b20*/  NOP ;  /* 0x0000000000007918 */ /* 0x000fe20000000000 */
[----:B----4-:R-:W-:-:S13]  /*0b30*/  ISETP.NE.AND P0, PT, R2, 0x5, PT ;  /* 0x000000050200780c */ /* 0x010fda0003f05270 */
[----:B------:R-:W-:Y:S05]  /*0b40*/  @P0 BRA `(.L_x_14) ;  /* 0x0000000000580947 */ /* 0x000fea0003800000 */
[----:B--23--:R-:W2:Y:S01]  /*0b50*/  S2UR UR4, SR_CgaCtaId ;  /* 0x00000000000479c3 */ /* 0x00cea20000008800 */
        /* <DEDUP_REMOVED lines=10> */
[----:B--2---:R-:W-:Y:S01]  /*0c00*/  ULEA UR4, UR4, UR5, 0x18 ;  /* 0x0000000504047291 */ /* 0x004fe2000f8ec0ff */
[----:B------:R-:W2:Y:S11]  /*0c10*/  FENCE.VIEW.ASYNC.S ;  /* 0x00000000000073c6 */ /* 0x000eb60000000000 */
[----:B--2---:R4:W2:Y:S01]  /*0c20*/  SYNCS.EXCH.64 URZ, [UR4+0xd0], UR8 ;  /* 0x0000d00804ff75b2 */ /* 0x0048a20008000100 */
[----:B------:R4:W3:Y:S01]  /*0c30*/  SYNCS.EXCH.64 URZ, [UR4+0xf0], UR6 ;  /* 0x0000f00604ff75b2 */ /* 0x0008e20008000100 */
[----:B------:R4:W1:Y:S01]  /*0c40*/  SYNCS.EXCH.64 URZ, [UR4+0xd8], UR8 ;  /* 0x0000d80804ff75b2 */ /* 0x0008620008000100 */
[----:B------:R4:W1:Y:S01]  /*0c50*/  SYNCS.EXCH.64 URZ, [UR4+0xf8], UR6 ;  /* 0x0000f80604ff75b2 */ /* 0x0008620008000100 */
[----:B------:R4:W1:Y:S01]  /*0c60*/  SYNCS.EXCH.64 URZ, [UR4+0xe0], UR8 ;  /* 0x0000e00804ff75b2 */ /* 0x0008620008000100 */
[----:B------:R4:W1:Y:S01]  /*0c70*/  SYNCS.EXCH.64 URZ, [UR4+0x100], UR6 ;  /* 0x0001000604ff75b2 */ /* 0x0008620008000100 */
[----:B------:R4:W1:Y:S01]  /*0c80*/  SYNCS.EXCH.64 URZ, [UR4+0xe8], UR8 ;  /* 0x0000e80804ff75b2 */ /* 0x0008620008000100 */
[----:B------:R4:W1:Y:S02]  /*0c90*/  SYNCS.EXCH.64 URZ, [UR4+0x108], UR6 ;  /* 0x0001080604ff75b2 */ /* 0x0008640008000100 */
[----:B----4-:R-:W-:Y:S01]  /*0ca0*/  NOP ;  /* 0x0000000000007918 */ /* 0x010fe20000000000 */
.L_x_14:
[----:B------:R-:W4:Y:S01]  /*0cb0*/  SHFL.IDX PT, R2, R79, RZ, 0x1f ;  /* 0x00001fff4f027589 */ /* 0x000f2200000e0000 */
[----:B------:R-:W1:Y:S01]  /*0cc0*/  S2UR UR45, SR_CgaCtaId ;  /* 0x00000000002d79c3 */ /* 0x000e620000008800 */
[----:B------:R-:W-:Y:S01]  /*0cd0*/  NOP ;  /* 0x0000000000007918 */ /* 0x000fe20000000000 */
[----:B----4-:R-:W-:-:S13]  /*0ce0*/  ISETP.NE.AND P0, PT, R2, 0x3, PT ;  /* 0x000000030200780c */ /* 0x010fda0003f05270 */
[----:B-1----:R-:W-:Y:S05]  /*0cf0*/  @P0 BRA `(.L_x_15) ;  /* 0x0000000000340947 */ /* 0x002fea0003800000 */
[----:B--23--:R-:W-:Y:S01]  /*0d00*/  UMOV UR4, 0x400 ;  /* 0x0000040000047882 */ /* 0x00cfe20000000000 */
[----:B------:R-:W-:Y:S01]  /*0d10*/  UMOV UR6, 0x20 ;  /* 0x0000002000067882 */ /* 0x000fe20000000000 */
[----:B------:R-:W-:Y:S02]  /*0d20*/  ULEA UR4, UR45, UR4, 0x18 ;  /* 0x000000042d047291 */ /* 0x000fe4000f8ec0ff */
[----:B------:R-:W-:-:S04]  /*0d30*/  UIADD3 UR6, UPT, UPT, -UR6, 0x100000, URZ ;  /* 0x0010000006067890 */ /* 0x000fc8000fffe1ff */
[----:B------:R-:W-:Y:S02]  /*0d40*/  USHF.L.U32 UR7, UR6, 0xb, URZ ;  /* 0x0000000b06077899 */ /* 0x000fe400080006ff */
[----:B------:R-:W-:Y:S01]  /*0d50*/  USHF.L.U32 UR6, UR6, 0x1, URZ ;  /* 0x0000000106067899 */ /* 0x000fe200080006ff */
[----:B------:R-:W-:Y:S01]  /*0d60*/  ELECT P0, URZ, PT ;  /* 0x0000000000ff782f */ /* 0x000fe20003800000 */
[----:B------:R-:W1:Y:S10]  /*0d70*/  FENCE.VIEW.ASYNC.S ;  /* 0x00000000000073c6 */ /* 0x000e740000000000 */
[----:B-1----:R1:W4:Y:S01]  /*0d80*/  SYNCS.EXCH.64 URZ, [UR4+0x110], UR6 ;  /* 0x0001100604ff75b2 */ /* 0x0023220008000100 */
[----:B------:R1:W2:Y:S01]  /*0d90*/  SYNCS.EXCH.64 URZ, [UR4+0x120], UR6 ;  /* 0x0001200604ff75b2 */ /* 0x0002a20008000100 */
[----:B------:R1:W3:Y:S01]  /*0da0*/  SYNCS.EXCH.64 URZ, [UR4+0x118], UR6 ;  /* 0x0001180604ff75b2 */ /* 0x0002e20008000100 */
[----:B------:R1:W1:Y:S01]  /*0db0*/  SYNCS.EXCH.64 URZ, [UR4+0x128], UR6 ;  /* 0x0001280604ff75b2 */ /* 0x0002620008000100 */
[----:B------:R-:W-:Y:S01]  /*0dc0*/  NOP ;  /* 0x0000000000007918 */ /* 0x000fe20000000000 */
.L_x_15:
[----:B------:R-:W4:Y:S01]  /*0dd0*/  LDCU UR33, c[0x0][0x36c] ;  /* 0x00006d80ff2177ac */ /* 0x000f220008000800 */
[----:B------:R-:W-:Y:S01]  /*0de0*/  ISETP.NE.OR P3, PT, R0, 0x2, !P3 ;  /* 0x000000020000780c */ /* 0x000fe20005f65670 */
[----:B------:R-:W-:Y:S01]  /*0df0*/  NOP ;  /* 0x0000000000007918 */ /* 0x000fe20000000000 */
[----:B------:R-:W-:Y:S01]  /*0e00*/  LOP3.LUT R0, R86, 0x1f, RZ, 0xc0, !PT ;  /* 0x0000001f56007812 */ /* 0x000fe200078ec0ff */
[----:B------:R-:W-:Y:S02]  /*0e10*/  UISETP.NE.AND UP4, UPT, UR17, URZ, UPT ;  /* 0x000000ff1100728c */ /* 0x000fe4000bf85270 */
[----:B----4-:R-:W-:-:S09]  /*0e20*/  UISETP.EQ.U32.AND UP0, UPT, UR33, 0x1, UPT ;  /* 0x000000012100788c */ /* 0x010fd2000bf02070 */
[----:B------:R-:W-:Y:S05]  /*0e30*/  BRA.U !UP0, `(.L_x_16) ;  /* 0x0000000108087547 */ /* 0x000fea000b800000 */
[----:B-123--:R-:W-:Y:S01]  /*0e40*/  UCGABAR_ARV ;  /* 0x00000000000079c7 */ /* 0x00efe20008000000 */
[----:B------:R-:W-:Y:S05]  /*0e50*/  BRA `(.L_x_17) ;  /* 0x0000000000047947 */ /* 0x000fea0003800000 */
.L_x_16:
[----:B-123--:R-:W-:Y:S01]  /*0e60*/  NOP ;  /* 0x0000000000007918 */ /* 0x00efe20000000000 */
.L_x_17:
[----:B------:R-:W1:Y:S01]  /*0e70*/  S2UR UR8, SR_CTAID.X ;  /* 0x00000000000879c3 */ /* 0x000e620000002500 */
[----:B------:R-:W-:-:S05]  /*0e80*/  CS2R.32 R3, SR_CgaSize ;  /* 0x0000000000037805 */ /* 0x000fca0000008a00 */
[----:B------:R-:W-:-:S05]  /*0e90*/  IMAD R3, R3, -0xa0, RZ ;  /* 0xffffff6003037824 */ /* 0x000fca00078e02ff */
[----:B------:R-:W-:-:S14]  /*0ea0*/  R2UR UR4, R3 ;  /* 0x00000000030472ca */ /* 0x000fdc00000e0000 */
[----:B------:R-:W2:Y:S01]  /*0eb0*/  LDCU UR4, c[0x0][UR4+0x2b0] ;  /* 0x00005600040477ac */ /* 0x000ea20008000800 */
[----:B------:R-:W-:-:S05]  /*0ec0*/  CS2R.32 R3, SR_CgaSize ;  /* 0x0000000000037805 */ /* 0x000fca0000008a00 */
[----:B------:R-:W-:-:S05]  /*0ed0*/  IMAD R3, R3, -0xa0, RZ ;  /* 0xffffff6003037824 */ /* 0x000fca00078e02ff */
[----:B------:R-:W-:-:S14]  /*0ee0*/  R2UR UR5, R3 ;  /* 0x00000000030572ca */ /* 0x000fdc00000e0000 */
[----:B------:R-:W3:Y:S01]  /*0ef0*/  LDCU UR5, c[0x0][UR5+0x2b4] ;  /* 0x00005680050577ac */ /* 0x000ee20008000800 */
[----:B------:R-:W4:Y:S01]  /*0f00*/  S2UR UR9, SR_CTAID.Y ;  /* 0x00000000000979c3 */ /* 0x000f220000002600 */
[----:B------:R-:W-:Y:S01]  /*0f10*/  ULOP3.LUT UR47, UR45, 0x3, URZ, 0xc0, !UPT ;  /* 0x000000032d2f7892 */ /* 0x000fe2000f8ec0ff */
[----:B------:R-:W-:-:S05]  /*0f20*/  CS2R.32 R3, SR_CgaSize ;  /* 0x0000000000037805 */ /* 0x000fca0000008a00 */
[----:B------:R-:W-:-:S05]  /*0f30*/  IMAD R3, R3, -0xa0, RZ ;  /* 0xffffff6003037824 */ /* 0x000fca00078e02ff */
[----:B------:R-:W-:-:S14]  /*0f40*/  R2UR UR61, R3 ;  /* 0x00000000033d72ca */ /* 0x000fdc00000e0000 */
[----:B------:R-:W3:Y:S01]  /*0f50*/  LDCU UR61, c[0x0][UR61+0x2a0] ;  /* 0x000054003d3d77ac */ /* 0x000ee20008000800 */
[----:B------:R-:W3:Y:S01]  /*0f60*/  LDCU UR25, c[0x0][0xb24] ;  /* 0x00016480ff1977ac */ /* 0x000ee20008000800 */
[----:B------:R-:W1:Y:S01]  /*0f70*/  S2UR UR36, SR_CTAID.Z ;  /* 0x00000000002479c3 */ /* 0x000e620000002700 */
[----:B------:R-:W-:-:S05]  /*0f80*/  CS2R.32 R3, SR_CgaSize ;  /* 0x0000000000037805 */ /* 0x000fca0000008a00 */
[----:B------:R-:W-:-:S05]  /*0f90*/  IMAD R3, R3, -0xa0, RZ ;  /* 0xffffff6003037824 */ /* 0x000fca00078e02ff */
[----:B------:R-:W-:-:S14]  /*0fa0*/  R2UR UR62, R3 ;  /* 0x00000000033e72ca */ /* 0x000fdc00000e0000 */
[----:B------:R-:W3:Y:S01]  /*0fb0*/  LDCU UR62, c[0x0][UR62+0x2a4] ;  /* 0x000054803e3e77ac */ /* 0x000ee20008000800 */
[----:B------:R-:W-:Y:S01]  /*0fc0*/  UISETP.GT.U32.AND UP1, UPT, UR47, 0xffff, UPT ;  /* 0x0000ffff2f00788c */ /* 0x000fe2000bf24070 */
[----:B-1----:R-:W-:Y:S01]  /*0fd0*/  I2FP.F32.U32 R3, UR8 ;  /* 0x0000000800037c45 */ /* 0x002fe20008201000 */
[----:B------:R-:W-:Y:S01]  /*0fe0*/  UMOV UR24, 0x1111 ;  /* 0x0000111100187882 */ /* 0x000fe20000000000 */
[----:B------:R-:W-:Y:S01]  /*0ff0*/  UMOV UR21, 0xf ;  /* 0x0000000f00157882 */ /* 0x000fe20000000000 */
[----:B------:R-:W-:Y:S02]  /*1000*/  USHF.L.U32 UR28, UR45, 0x9, URZ ;  /* 0x000000092d1c7899 */ /* 0x000fe400080006ff */
[----:B--2---:R-:W-:Y:S01]  /*1010*/  FMUL R3, R3, UR4 ;  /* 0x0000000403037c20 */ /* 0x004fe20008400000 */
[----:B------:R-:W-:Y:S01]  /*1020*/  ULOP3.LUT UR4, UR45, 0xc, URZ, 0xc0, !UPT ;  /* 0x0000000c2d047892 */ /* 0x000fe2000f8ec0ff */
[----:B----4-:R-:W-:Y:S01]  /*1030*/  I2FP.F32.U32 R2, UR9 ;  /* 0x0000000900027c45 */ /* 0x010fe20008201000 */
[----:B------:R-:W-:-:S03]  /*1040*/  USHF.L.U32 UR27, UR45, 0xc, URZ ;  /* 0x0000000c2d1b7899 */ /* 0x000fc600080006ff */
[----:B------:R-:W1:Y:S01]  /*1050*/  F2I.U32.TRUNC.NTZ R3, R3 ;  /* 0x0000000300037305 */ /* 0x000e62000020f000 */
[----:B------:R-:W-:Y:S01]  /*1060*/  UISETP.GT.U32.AND UP0, UPT, UR4, 0xffff, UPT ;  /* 0x0000ffff0400788c */ /* 0x000fe2000bf04070 */
[----:B---3--:R-:W-:Y:S01]  /*1070*/  FMUL R2, R2, UR5 ;  /* 0x0000000502027c20 */ /* 0x008fe20008400000 */
[----:B------:R-:W-:Y:S02]  /*1080*/  USEL UR5, UR47, 0xffff, !UP1 ;  /* 0x0000ffff2f057887 */ /* 0x000fe4000c800000 */
[----:B------:R-:W-:Y:S02]  /*1090*/  USEL UR4, UR4, 0xffff, !UP0 ;  /* 0x0000ffff04047887 */ /* 0x000fe4000c000000 */
[----:B------:R-:W-:Y:S01]  /*10a0*/  ULOP3.LUT UR5, UR5, 0xffff, URZ, 0xc0, !UPT ;  /* 0x0000ffff05057892 */ /* 0x000fe2000f8ec0ff */
[----:B------:R-:W2:Y:S01]  /*10b0*/  F2I.U32.TRUNC.NTZ R2, R2 ;  /* 0x0000000200027305 */ /* 0x000ea2000020f000 */
[----:B------:R-:W-:Y:S02]  /*10c0*/  ULOP3.LUT UR4, UR4, 0xffff, URZ, 0xc0, !UPT ;  /* 0x0000ffff04047892 */ /* 0x000fe4000f8ec0ff */
[----:B------:R-:W-:-:S02]  /*10d0*/  USHF.L.U32 UR24, UR24, UR5, URZ ;  /* 0x0000000518187299 */ /* 0x000fc400080006ff */
[----:B------:R-:W-:Y:S01]  /*10e0*/  USHF.L.U32 UR21, UR21, UR4, URZ ;  /* 0x0000000415157299 */ /* 0x000fe200080006ff */
[----:B-1----:R-:W-:Y:S01]  /*10f0*/  R2UR UR7, R3 ;  /* 0x00000000030772ca */ /* 0x002fe200000e0000 */
[----:B------:R-:W-:Y:S01]  /*1100*/  USHF.R.U32.HI UR29, URZ, 0x2, UR45 ;  /* 0x00000002ff1d7899 */ /* 0x000fe2000801162d */
[----:B------:R-:W1:Y:S01]  /*1110*/  LDCU UR42, c[0x0][0xb24] ;  /* 0x00016480ff2a77ac */ /* 0x000e620008000800 */
[----:B------:R-:W3:Y:S01]  /*1120*/  LDCU UR32, c[0x0][0xb30] ;  /* 0x00016600ff2077ac */ /* 0x000ee20008000800 */
[----:B--2---:R-:W-:Y:S02]  /*1130*/  R2UR UR6, R2 ;  /* 0x00000000020672ca */ /* 0x004fe400000e0000 */
[----:B------:R-:W-:Y:S01]  /*1140*/  PRMT R2, RZ, 0x7610, R2 ;  /* 0x00007610ff027816 */ /* 0x000fe20000000002 */
[----:B------:R-:W-:-:S06]  /*1150*/  UISETP.NE.AND UP6, UPT, UR17, 0x2, UPT ;  /* 0x000000021100788c */ /* 0x000fcc000bfc5270 */
[----:B------:R-:W-:Y:S02]  /*1160*/  UIADD3 UR5, UPT, UPT, -UR7, URZ, URZ ;  /* 0x000000ff07057290 */ /* 0x000fe4000fffe1ff */
[----:B------:R-:W-:Y:S02]  /*1170*/  ULOP3.LUT UR28, UR28, 0x1800, URZ, 0xc0, !UPT ;  /* 0x000018001c1c7892 */ /* 0x000fe4000f8ec0ff */
[----:B------:R-:W-:Y:S02]  /*1180*/  ULOP3.LUT UR27, UR27, 0x3000, URZ, 0xc0, !UPT ;  /* 0x000030001b1b7892 */ /* 0x000fe4000f8ec0ff */
[----:B------:R-:W-:Y:S02]  /*1190*/  UISETP.GE.AND UP5, UPT, UR25, 0x1, UPT ;  /* 0x000000011900788c */ /* 0x000fe4000bfa6270 */
[----:B------:R-:W-:Y:S01]  /*11a0*/  UIADD3 UR4, UPT, UPT, -UR6, URZ, URZ ;  /* 0x000000ff06047290 */ /* 0x000fe2000fffe1ff */
[----:B------:R-:W-:Y:S01]  /*11b0*/  UMOV UR16, UR8 ;  /* 0x0000000800107c82 */ /* 0x000fe20008000000 */
[----:B------:R-:W-:Y:S01]  /*11c0*/  UMOV UR20, UR9 ;  /* 0x0000000900147c82 */ /* 0x000fe20008000000 */
[----:B------:R-:W-:-:S02]  /*11d0*/  UIMAD UR61, UR61, UR5, UR8 ;  /* 0x000000053d3d72a4 */ /* 0x000fc4000f8e0208 */
[----:B------:R-:W-:Y:S01]  /*11e0*/  UIMAD UR62, UR62, UR4, UR9 ;  /* 0x000000043e3e72a4 */ /* 0x000fe2000f8e0209 */
[----:B-1-3--:R-:W-:Y:S11]  /*11f0*/  BRA.U UP4, `(.L_x_18) ;  /* 0x0000000104c47547 */ /* 0x00aff6000b800000 */
[----:B------:R-:W-:Y:S02]  /*1200*/  UISETP.NE.AND UP0, UPT, UR62, URZ, UPT ;  /* 0x000000ff3e00728c */ /* 0x000fe4000bf05270 */
[----:B------:R-:W-:Y:S02]  /*1210*/  UISETP.NE.AND UP2, UPT, UR62, 0x1, UPT ;  /* 0x000000013e00788c */ /* 0x000fe4000bf45270 */
[----:B------:R-:W-:Y:S02]  /*1220*/  UISETP.NE.AND UP1, UPT, UR61, URZ, UP0 ;  /* 0x000000ff3d00728c */ /* 0x000fe40008725270 */
[----:B------:R-:W-:Y:S02]  /*1230*/  USEL UR6, URZ, 0x2, UP0 ;  /* 0x00000002ff067887 */ /* 0x000fe40008000000 */
[----:B------:R-:W-:Y:S02]  /*1240*/  USEL UR9, URZ, 0x1, UP1 ;  /* 0x00000001ff097887 */ /* 0x000fe40008800000 */
[----:B------:R-:W-:-:S02]  /*1250*/  UISETP.NE.AND UP1, UPT, UR62, 0x2, UPT ;  /* 0x000000023e00788c */ /* 0x000fc4000bf25270 */
[----:B------:R-:W-:Y:S02]  /*1260*/  USEL UR12, URZ, 0x4, UP0 ;  /* 0x00000004ff0c7887 */ /* 0x000fe40008000000 */
[----:B------:R-:W-:Y:S02]  /*1270*/  USEL UR18, URZ, 0x8, UP0 ;  /* 0x00000008ff127887 */ /* 0x000fe40008000000 */
[----:B------:R-:W-:Y:S02]  /*1280*/  UISETP.NE.AND UP0, UPT, UR62, 0x3, UPT ;  /* 0x000000033e00788c */ /* 0x000fe4000bf05270 */
[----:B------:R-:W-:Y:S02]  /*1290*/  USEL UR4, URZ, 0x100, UP1 ;  /* 0x00000100ff047887 */ /* 0x000fe40008800000 */
[----:B------:R-:W-:Y:S02]  /*12a0*/  USEL UR10, URZ, 0x200, UP1 ;  /* 0x00000200ff0a7887 */ /* 0x000fe40008800000 */
[----:B------:R-:W-:-:S02]  /*12b0*/  USEL UR14, URZ, 0x400, UP1 ;  /* 0x00000400ff0e7887 */ /* 0x000fc40008800000 */
[----:B------:R-:W-:Y:S02]  /*12c0*/  USEL UR22, URZ, 0x800, UP1 ;  /* 0x00000800ff167887 */ /* 0x000fe40008800000 */
[----:B------:R-:W-:Y:S02]  /*12d0*/  USEL UR5, URZ, 0x10, UP2 ;  /* 0x00000010ff057887 */ /* 0x000fe40009000000 */
[----:B------:R-:W-:Y:S02]  /*12e0*/  UISETP.NE.AND UP1, UPT, UR61, URZ, UPT ;  /* 0x000000ff3d00728c */ /* 0x000fe4000bf25270 */
[----:B------:R-:W-:Y:S02]  /*12f0*/  USEL UR7, URZ, 0x1000, UP0 ;  /* 0x00001000ff077887 */ /* 0x000fe40008000000 */
[----:B------:R-:W-:Y:S02]  /*1300*/  USEL UR11, URZ, 0x2000, UP0 ;  /* 0x00002000ff0b7887 */ /* 0x000fe40008000000 */
[----:B------:R-:W-:-:S02]  /*1310*/  USEL UR15, URZ, 0x4000, UP0 ;  /* 0x00004000ff0f7887 */ /* 0x000fc40008000000 */
[----:B------:R-:W-:Y:S02]  /*1320*/  USEL UR23, URZ, 0x8000, UP0 ;  /* 0x00008000ff177887 */ /* 0x000fe40008000000 */
[----:B------:R-:W-:Y:S02]  /*1330*/  UISETP.NE.AND UP0, UPT, UR61, 0x1, UPT ;  /* 0x000000013d00788c */ /* 0x000fe4000bf05270 */
[----:B------:R-:W-:Y:S02]  /*1340*/  USEL UR5, UR5, 0x10, UP1 ;  /* 0x0000001005057887 */ /* 0x000fe40008800000 */
[----:B------:R-:W-:Y:S02]  /*1350*/  USEL UR4, UR4, 0x100, UP1 ;  /* 0x0000010004047887 */ /* 0x000fe40008800000 */
[----:B------:R-:W-:Y:S02]  /*1360*/  USEL UR8, URZ, 0x20, UP2 ;  /* 0x00000020ff087887 */ /* 0x000fe40009000000 */
[----:B------:R-:W-:-:S02]  /*1370*/  USEL UR7, UR7, 0x1000, UP1 ;  /* 0x0000100007077887 */ /* 0x000fc40008800000 */
[----:B------:R-:W-:Y:S02]  /*1380*/  USEL UR6, UR6, 0x2, UP0 ;  /* 0x0000000206067887 */ /* 0x000fe40008000000 */
[----:B------:R-:W-:Y:S02]  /*1390*/  UIADD3 UR4, UPT, UPT, UR4, UR5, UR9 ;  /* 0x0000000504047290 */ /* 0x000fe4000fffe009 */
[----:B------:R-:W-:Y:S02]  /*13a0*/  UISETP.NE.AND UP1, UPT, UR61, 0x2, UPT ;  /* 0x000000023d00788c */ /* 0x000fe4000bf25270 */
[----:B------:R-:W-:Y:S02]  /*13b0*/  USEL UR8, UR8, 0x20, UP0 ;  /* 0x0000002008087887 */ /* 0x000fe40008000000 */
[----:B------:R-:W-:Y:S02]  /*13c0*/  USEL UR5, UR10, 0x200, UP0 ;  /* 0x000002000a057887 */ /* 0x000fe40008000000 */
[----:B------:R-:W-:-:S02]  /*13d0*/  UIADD3 UR4, UPT, UPT, UR6, UR7, UR4 ;  /* 0x0000000706047290 */ /* 0x000fc4000fffe004 */
[----:B------:R-:W-:Y:S02]  /*13e0*/  USEL UR13, URZ, 0x40, UP2 ;  /* 0x00000040ff0d7887 */ /* 0x000fe40009000000 */
[----:B------:R-:W-:Y:S02]  /*13f0*/  USEL UR9, UR11, 0x2000, UP0 ;  /* 0x000020000b097887 */ /* 0x000fe40008000000 */
[----:B------:R-:W-:Y:S02]  /*1400*/  USEL UR7, UR12, 0x4, UP1 ;  /* 0x000000040c077887 */ /* 0x000fe40008800000 */
[----:B------:R-:W-:Y:S02]  /*1410*/  UIADD3 UR4, UPT, UPT, UR5, UR8, UR4 ;  /* 0x0000000805047290 */ /* 0x000fe4000fffe004 */
[----:B------:R-:W-:Y:S02]  /*1420*/  UISETP.NE.AND UP0, UPT, UR61, 0x3, UPT ;  /* 0x000000033d00788c */ /* 0x000fe4000bf05270 */
[----:B------:R-:W-:-:S02]  /*1430*/  USEL UR6, UR13, 0x40, UP1 ;  /* 0x000000400d067887 */ /* 0x000fc40008800000 */
[----:B------:R-:W-:Y:S02]  /*1440*/  USEL UR5, UR14, 0x400, UP1 ;  /* 0x000004000e057887 */ /* 0x000fe40008800000 */
[----:B------:R-:W-:Y:S02]  /*1450*/  UIADD3 UR4, UPT, UPT, UR7, UR9, UR4 ;  /* 0x0000000907047290 */ /* 0x000fe4000fffe004 */
[----:B------:R-:W-:Y:S02]  /*1460*/  USEL UR19, URZ, 0x80, UP2 ;  /* 0x00000080ff137887 */ /* 0x000fe40009000000 */
[----:B------:R-:W-:Y:S02]  /*1470*/  USEL UR9, UR15, 0x4000, UP1 ;  /* 0x000040000f097887 */ /* 0x000fe40008800000 */
[----:B------:R-:W-:Y:S02]  /*1480*/  USEL UR8, UR18, 0x8, UP0 ;  /* 0x0000000812087887 */ /* 0x000fe40008000000 */
[----:B------:R-:W-:-:S02]  /*1490*/  UIADD3 UR4, UPT, UPT, UR5, UR6, UR4 ;  /* 0x0000000605047290 */ /* 0x000fc4000fffe004 */
[----:B------:R-:W-:Y:S02]  /*14a0*/  USEL UR7, UR19, 0x80, UP0 ;  /* 0x0000008013077887 */ /* 0x000fe40008000000 */
[----:B------:R-:W-:Y:S02]  /*14b0*/  USEL UR6, UR22, 0x800, UP0 ;  /* 0x0000080016067887 */ /* 0x000fe40008000000 */
[----:B------:R-:W-:Y:S02]  /*14c0*/  UIADD3 UR4, UPT, UPT, UR8, UR9, UR4 ;  /* 0x0000000908047290 */ /* 0x000fe4000fffe004 */
[----:B------:R-:W-:Y:S02]  /*14d0*/  USEL UR5, UR23, 0x8000, UP0 ;  /* 0x0000800017057887 */ /* 0x000fe40008000000 */
[----:B------:R-:W-:-:S04]  /*14e0*/  UIADD3 UR4, UPT, UPT, UR6, UR7, UR4 ;  /* 0x0000000706047290 */ /* 0x000fc8000fffe004 */
[----:B------:R-:W-:-:S06]  /*14f0*/  UIADD3 UR4, UPT, UPT, UR4, UR5, URZ ;  /* 0x0000000504047290 */ /* 0x000fcc000fffe0ff */
[----:B------:R-:W-:Y:S02]  /*1500*/  MOV R2, UR4 ;  /* 0x0000000400027c02 */ /* 0x000fe40008000f00 */
.L_x_18:
[----:B------:R-:W-:Y:S05]  /*1510*/  BRA.U !UP5, `(.L_x_19) ;  /* 0x000000010dd47547 */ /* 0x000fea000b800000 */
[----:B------:R-:W1:Y:S01]  /*1520*/  LDCU.128 UR12, c[0x0][0xb10] ;  /* 0x00016200ff0c77ac */ /* 0x000e620008000c00 */
[----:B------:R-:W2:Y:S01]  /*1530*/  LDCU UR6, c[0x0][0x370] ;  /* 0x00006e00ff0677ac */ /* 0x000ea20008000800 */
[----:B------:R-:W3:Y:S01]  /*1540*/  LDCU UR5, c[0x0][0x374] ;  /* 0x00006e80ff0577ac */ /* 0x000ee20008000800 */
[----:B------:R-:W4:Y:S01]  /*1550*/  LDCU UR26, c[0x0][0xb0c] ;  /* 0x00016180ff1a77ac */ /* 0x000f220008000800 */
[----:B------:R-:W4:Y:S01]  /*1560*/  LDCU UR7, c[0x0][0xb20] ;  /* 0x00016400ff0777ac */ /* 0x000f220008000800 */
[----:B------:R-:W4:Y:S01]  /*1570*/  LDCU.64 UR8, c[0x0][0xb28] ;  /* 0x00016500ff0877ac */ /* 0x000f220008000a00 */
[----:B-1----:R-:W-:Y:S02]  /*1580*/  UISETP.NE.AND UP0, UPT, UR14, 0x1, UPT ;  /* 0x000000010e00788c */ /* 0x002fe4000bf05270 */
[----:B---3--:R-:W-:Y:S02]  /*1590*/  UIMAD.WIDE.U32 UR10, UR5, UR15, URZ ;  /* 0x0000000f050a72a5 */ /* 0x008fe4000f8e00ff */
[----:B--2---:R-:W-:-:S02]  /*15a0*/  UIMAD.WIDE.U32 UR22, UR6, UR12, URZ ;  /* 0x0000000c061672a5 */ /* 0x004fc4000f8e00ff */
[----:B----4-:R-:W-:Y:S02]  /*15b0*/  UISETP.NE.AND UP1, UPT, UR26, 0x1, UPT ;  /* 0x000000011a00788c */ /* 0x010fe4000bf25270 */
[----:B------:R-:W-:Y:S01]  /*15c0*/  UISETP.NE.AND UP2, UPT, UR25, 0x1, UPT ;  /* 0x000000011900788c */ /* 0x000fe2000bf45270 */
[----:B------:R-:W-:Y:S02]  /*15d0*/  UMOV UR10, UR11 ;  /* 0x0000000b000a7c82 */ /* 0x000fe40008000000 */
[----:B------:R-:W-:Y:S01]  /*15e0*/  UMOV UR22, UR23 ;  /* 0x0000001700167c82 */ /* 0x000fe20008000000 */
[----:B------:R-:W-:Y:S02]  /*15f0*/  @UP0 USHF.R.U32.HI UR5, URZ, UR7, UR10 ;  /* 0x00000007ff050299 */ /* 0x000fe4000801160a */
[----:B------:R-:W-:Y:S02]  /*1600*/  UIMAD.WIDE.U32 UR30, UR20, UR15, URZ ;  /* 0x0000000f141e72a5 */ /* 0x000fe4000f8e00ff */
[----:B------:R-:W-:-:S02]  /*1610*/  UIMAD.WIDE.U32 UR10, UR5, UR8, URZ ;  /* 0x00000008050a72a5 */ /* 0x000fc4000f8e00ff */
[----:B------:R-:W-:Y:S02]  /*1620*/  @UP1 USHF.R.U32.HI UR6, URZ, UR13, UR22 ;  /* 0x0000000dff061299 */ /* 0x000fe40008011616 */
[----:B------:R-:W-:Y:S02]  /*1630*/  UIMAD.WIDE.U32 UR18, UR16, UR12, URZ ;  /* 0x0000000c101272a5 */ /* 0x000fe4000f8e00ff */
[----:B------:R-:W-:Y:S01]  /*1640*/  UIMAD.WIDE.U32 UR22, UR6, UR8, URZ ;  /* 0x00000008061672a5 */ /* 0x000fe2000f8e00ff */
[----:B------:R-:W-:Y:S01]  /*1650*/  UMOV UR4, UR31 ;  /* 0x0000001f00047c82 */ /* 0x000fe20008000000 */
[----:B------:R-:W-:Y:S01]  /*1660*/  UMOV UR10, UR11 ;  /* 0x0000000b000a7c82 */ /* 0x000fe20008000000 */
[----:B------:R-:W-:Y:S02]  /*1670*/  USHF.R.U32.HI UR4, URZ, UR7, UR4 ;  /* 0x00000007ff047299 */ /* 0x000fe40008011604 */
[----:B------:R-:W-:Y:S01]  /*1680*/  @UP2 USHF.R.U32.HI UR5, URZ, UR9, UR10 ;  /* 0x00000009ff052299 */ /* 0x000fe2000801160a */
[----:B------:R-:W-:Y:S01]  /*1690*/  UMOV UR18, UR19 ;  /* 0x0000001300127c82 */ /* 0x000fe20008000000 */
[----:B------:R-:W-:Y:S01]  /*16a0*/  UMOV UR22, UR23 ;  /* 0x0000001700167c82 */ /* 0x000fe20008000000 */
[----:B------:R-:W-:-:S02]  /*16b0*/  USHF.R.U32.HI UR13, URZ, UR13, UR18 ;  /* 0x0000000dff0d7299 */ /* 0x000fc40008011612 */
[----:B------:R-:W-:Y:S02]  /*16c0*/  USEL UR4, UR20, UR4, !UP0 ;  /* 0x0000000414047287 */ /* 0x000fe4000c000000 */
[----:B------:R-:W-:Y:S02]  /*16d0*/  @UP2 USHF.R.U32.HI UR6, URZ, UR9, UR22 ;  /* 0x00000009ff062299 */ /* 0x000fe40008011616 */
[----:B------:R-:W-:Y:S02]  /*16e0*/  UIMAD UR7, UR5, UR25, URZ ;  /* 0x00000019050772a4 */ /* 0x000fe4000f8e02ff */
[----:B------:R-:W-:Y:S02]  /*16f0*/  USEL UR5, UR16, UR13, !UP1 ;  /* 0x0000000d10057287 */ /* 0x000fe4000c800000 */
[----:B------:R-:W-:Y:S02]  /*1700*/  UIMAD UR12, UR6, UR25, URZ ;  /* 0x00000019060c72a4 */ /* 0x000fe4000f8e02ff */
[----:B------:R-:W-:-:S02]  /*1710*/  UISETP.GE.AND UP0, UPT, UR4, UR7, UPT ;  /* 0x000000070400728c */ /* 0x000fc4000bf06270 */
[----:B------:R-:W-:Y:S02]  /*1720*/  UIMAD.WIDE.U32 UR10, UR4, UR8, URZ ;  /* 0x00000008040a72a5 */ /* 0x000fe4000f8e00ff */
[----:B------:R-:W-:Y:S02]  /*1730*/  UISETP.GE.OR UP0, UPT, UR5, UR12, UP0 ;  /* 0x0000000c0500728c */ /* 0x000fe40008706670 */
[----:B------:R-:W-:Y:S02]  /*1740*/  UIMAD.WIDE.U32 UR12, UR5, UR8, URZ ;  /* 0x00000008050c72a5 */ /* 0x000fe4000f8e00ff */
[----:B------:R-:W-:Y:S01]  /*1750*/  UIADD3 UR10, UPT, UPT, -UR4, URZ, URZ ;  /* 0x000000ff040a7290 */ /* 0x000fe2000fffe1ff */
[----:B------:R-:W-:Y:S01]  /*1760*/  UMOV UR8, UR11 ;  /* 0x0000000b00087c82 */ /* 0x000fe20008000000 */
[----:B------:R-:W-:Y:S02]  /*1770*/  UIADD3 UR11, UPT, UPT, -UR5, URZ, URZ ;  /* 0x000000ff050b7290 */ /* 0x000fe4000fffe1ff */
[----:B------:R-:W-:-:S03]  /*1780*/  USHF.R.U32.HI UR8, URZ, UR9, UR8 ;  /* 0x00000009ff087299 */ /* 0x000fc60008011608 */
[----:B------:R-:W-:Y:S01]  /*1790*/  @!UP0 UMOV UR7, UR13 ;  /* 0x0000000d00078c82 */ /* 0x000fe20008000000 */
[----:B------:R-:W-:Y:S02]  /*17a0*/  UIMAD UR20, UR14, UR10, UR20 ;  /* 0x0000000a0e1472a4 */ /* 0x000fe4000f8e0214 */
[----:B------:R-:W-:Y:S02]  /*17b0*/  USEL UR8, UR4, UR8, !UP2 ;  /* 0x0000000804087287 */ /* 0x000fe4000d000000 */
[----:B------:R-:W-:Y:S02]  /*17c0*/  @!UP0 USHF.R.U32.HI UR7, URZ, UR9, UR7 ;  /* 0x00000009ff078299 */ /* 0x000fe40008011607 */
[----:B------:R-:W-:Y:S02]  /*17d0*/  UIADD3 UR9, UPT, UPT, -UR8, URZ, URZ ;  /* 0x000000ff08097290 */ /* 0x000fe4000fffe1ff */
[----:B------:R-:W-:Y:S02]  /*17e0*/  @!UP0 USEL UR7, UR5, UR7, !UP2 ;  /* 0x0000000705078287 */ /* 0x000fe4000d000000 */
[----:B------:R-:W-:-:S02]  /*17f0*/  UIMAD UR9, UR25, UR9, UR4 ;  /* 0x00000009190972a4 */ /* 0x000fc4000f8e0204 */
[----:B------:R-:W-:Y:S02]  /*1800*/  @!UP0 UIADD3 UR8, UPT, UPT, UR8, -UR7, URZ ;  /* 0x8000000708088290 */ /* 0x000fe4000fffe0ff */
[----:B------:R-:W-:Y:S02]  /*1810*/  @!UP0 UIMAD UR6, UR9, UR6, UR7 ;  /* 0x00000006090682a4 */ /* 0x000fe4000f8e0207 */
[----:B------:R-:W-:Y:S02]  /*1820*/  @!UP0 UIMAD UR4, UR8, UR25, UR5 ;  /* 0x00000019080482a4 */ /* 0x000fe4000f8e0205 */
[----:B------:R-:W-:Y:S02]  /*1830*/  UIMAD UR16, UR26, UR11, UR16 ;  /* 0x0000000b1a1072a4 */ /* 0x000fe4000f8e0210 */
[----:B------:R-:W-:Y:S01]  /*1840*/  UIMAD UR20, UR4, UR14, UR20 ;  /* 0x0000000e041472a4 */ /* 0x000fe2000f8e0214 */
[----:B------:R-:W-:Y:S02]  /*1850*/  @!UP0 UMOV UR5, UR6 ;  /* 0x0000000600058c82 */ /* 0x000fe40008000000 */
[----:B------:R-:W-:-:S12]  /*1860*/  UIMAD UR16, UR5, UR26, UR16 ;  /* 0x0000001a051072a4 */ /* 0x000fd8000f8e0210 */
.L_x_19:
[----:B------:R-:W-:-:S09]  /*1870*/  UISETP.NE.AND UP0, UPT, UR32, 0x1, UPT ;  /* 0x000000012000788c */ /* 0x000fd2000bf05270 */
[----:B------:R-:W-:Y:S05]  /*1880*/  BRA.U UP0, `(.L_x_20) ;  /* 0x0000000100447547 */ /* 0x000fea000b800000 */
[----:B------:R-:W1:Y:S01]  /*1890*/  LDCU.128 UR8, c[0x0][0xb10] ;  /* 0x00016200ff0877ac */ /* 0x000e620008000c00 */
[----:B------:R-:W2:Y:S01]  /*18a0*/  LDCU UR12, c[0x0][0xb0c] ;  /* 0x00016180ff0c77ac */ /* 0x000ea20008000800 */
[----:B------:R-:W3:Y:S01]  /*18b0*/  LDCU UR13, c[0x0][0xb20] ;  /* 0x00016400ff0d77ac */ /* 0x000ee20008000800 */
[----:B-1----:R-:W-:Y:S02]  /*18c0*/  UIMAD.WIDE.U32 UR6, UR16, UR8, URZ ;  /* 0x00000008100672a5 */ /* 0x002fe4000f8e00ff */
[----:B------:R-:W-:Y:S02]  /*18d0*/  UIMAD.WIDE.U32 UR4, UR20, UR11, URZ ;  /* 0x0000000b140472a5 */ /* 0x000fe4000f8e00ff */
[----:B--2---:R-:W-:Y:S02]  /*18e0*/  UISETP.NE.AND UP1, UPT, UR12, 0x1, UPT ;  /* 0x000000010c00788c */ /* 0x004fe4000bf25270 */
[----:B------:R-:W-:Y:S01]  /*18f0*/  UISETP.NE.AND UP0, UPT, UR10, 0x1, UPT ;  /* 0x000000010a00788c */ /* 0x000fe2000bf05270 */
[----:B------:R-:W-:-:S02]  /*1900*/  UMOV UR6, UR7 ;  /* 0x0000000700067c82 */ /* 0x000fc40008000000 */
[----:B------:R-:W-:Y:S01]  /*1910*/  UMOV UR4, UR5 ;  /* 0x0000000500047c82 */ /* 0x000fe20008000000 */
[----:B------:R-:W-:Y:S02]  /*1920*/  USHF.R.U32.HI UR9, URZ, UR9, UR6 ;  /* 0x00000009ff097299 */ /* 0x000fe40008011606 */
[----:B---3--:R-:W-:Y:S02]  /*1930*/  USHF.R.U32.HI UR4, URZ, UR13, UR4 ;  /* 0x0000000dff047299 */ /* 0x008fe40008011604 */
[----:B------:R-:W-:Y:S02]  /*1940*/  USEL UR5, UR16, UR9, !UP1 ;  /* 0x0000000910057287 */ /* 0x000fe4000c800000 */
[----:B------:R-:W-:-:S04]  /*1950*/  USEL UR4, UR20, UR4, !UP0 ;  /* 0x0000000414047287 */ /* 0x000fc8000c000000 */
[----:B------:R-:W-:Y:S02]  /*1960*/  UIADD3 UR6, UPT, UPT, UR5, -UR4, URZ ;  /* 0x8000000405067290 */ /* 0x000fe4000fffe0ff */
[----:B------:R-:W-:Y:S02]  /*1970*/  UIADD3 UR4, UPT, UPT, -UR5, UR4, URZ ;  /* 0x0000000405047290 */ /* 0x000fe4000fffe1ff */
[----:B------:R-:W-:Y:S02]  /*1980*/  UIMAD UR20, UR6, UR10, UR20 ;  /* 0x0000000a061472a4 */ /* 0x000fe4000f8e0214 */
[----:B------:R-:W-:-:S12]  /*1990*/  UIMAD UR16, UR4, UR12, UR16 ;  /* 0x0000000c041072a4 */ /* 0x000fd8000f8e0210 */
.L_x_20:
[----:B------:R-:W-:-:S09]  /*19a0*/  UISETP.EQ.U32.AND UP0, UPT, UR33, 0x1, UPT ;  /* 0x000000012100788c */ /* 0x000fd2000bf02070 */
[----:B------:R-:W-:Y:S05]  /*19b0*/  BRA.U !UP0, `(.L_x_21) ;  /* 0x00000001080c7547 */ /* 0x000fea000b800000 */
[----:B------:R-:W-:Y:S01]  /*19c0*/  UCGABAR_WAIT ;  /* 0x0000000000007dc7 */ /* 0x000fe20008000000 */
[----:B------:R-:W-:Y:S01]  /*19d0*/  CCTL.IVALL ;  /* 0x00000000ff00798f */ /* 0x000fe20002000000 */
[----:B------:R-:W-:Y:S05]  /*19e0*/  BRA `(.L_x_22) ;  /* 0x0000000000047947 */ /* 0x000fea0003800000 */
.L_x_21:
[----:B------:R-:W-:Y:S06]  /*19f0*/  BAR.SYNC.DEFER_BLOCKING 0x0 ;  /* 0x0000000000007b1d */ /* 0x000fec0000010000 */
.L_x_22:
[----:B------:R-:W-:Y:S05]  /*1a00*/  BRA.U UP6, `(.L_x_23) ;  /* 0x00000015065c7547 */ /* 0x000fea000b800000 */
[----:B------:R-:W1:Y:S01]  /*1a10*/  LDCU UR6, c[0x0][0x38c] ;  /* 0x00007180ff0677ac */ /* 0x000e620008000800 */
[----:B------:R-:W-:Y:S01]  /*1a20*/  PLOP3.LUT P1, PT, PT, PT, UP3, 0x80, 0x8 ;  /* 0x000000000008781c */ /* 0x000fe20003f2f038 */
[----:B------:R-:W-:Y:S01]  /*1a30*/  IMAD.MOV.U32 R12, RZ, RZ, 0x1 ;  /* 0x00000001ff0c7424 */ /* 0x000fe200078e00ff */
[----:B------:R-:W-:Y:S01]  /*1a40*/  ISETP.EQ.OR P2, PT, R0, RZ, P3 ;  /* 0x000000ff0000720c */ /* 0x000fe20001f42670 */
[----:B------:R-:W-:Y:S01]  /*1a50*/  UISETP.NE.AND UP1, UPT, UR17, URZ, UPT ;  /* 0x000000ff1100728c */ /* 0x000fe2000bf25270 */
[----:B------:R-:W-:Y:S02]  /*1a60*/  PLOP3.LUT P1, PT, P1, PT, PT, 0x8, 0x80 ;  /* 0x000000000080781c */ /* 0x000fe40000f2e170 */
[----:B------:R-:W-:Y:S01]  /*1a70*/  CS2R R10, SRZ ;  /* 0x00000000000a7805 */ /* 0x000fe2000001ff00 */
[----:B------:R-:W-:Y:S01]  /*1a80*/  IMAD.MOV.U32 R9, RZ, RZ, RZ ;  /* 0x000000ffff097224 */ /* 0x000fe200078e00ff */
[----:B------:R-:W2:Y:S01]  /*1a90*/  LDCU UR40, c[0x0][0x370] ;  /* 0x00006e00ff2877ac */ /* 0x000ea20008000800 */
[----:B------:R-:W-:Y:S01]  /*1aa0*/  IMAD.MOV.U32 R8, RZ, RZ, 0x1 ;  /* 0x00000001ff087424 */ /* 0x000fe200078e00ff */
[----:B------:R-:W3:Y:S01]  /*1ab0*/  LDCU.64 UR30, c[0x0][0x348] ;  /* 0x00006900ff1e77ac */ /* 0x000ee20008000a00 */
[----:B------:R-:W4:Y:S01]  /*1ac0*/  LDCU UR39, c[0x0][0x374] ;  /* 0x00006e80ff2777ac */ /* 0x000f220008000800 */
[----:B-1----:R-:W-:-:S02]  /*1ad0*/  UIADD3 UR5, UPT, UPT, UR6, 0x7f, URZ ;  /* 0x0000007f06057890 */ /* 0x002fc4000fffe0ff */
[----:B------:R-:W-:Y:S02]  /*1ae0*/  UIADD3 UR48, UPT, UPT, UR6, 0xfe, URZ ;  /* 0x000000fe06307890 */ /* 0x000fe4000fffe0ff */
[----:B------:R-:W-:Y:S02]  /*1af0*/  USHF.R.S32.HI UR4, URZ, 0x1f, UR5 ;  /* 0x0000001fff047899 */ /* 0x000fe40008011405 */
[----:B------:R-:W-:Y:S02]  /*1b00*/  USEL UR26, UR37, 0x2, UP1 ;  /* 0x00000002251a7887 */ /* 0x000fe40008800000 */
[----:B------:R-:W-:Y:S02]  /*1b10*/  ULEA.HI UR4, UR4, UR5, URZ, 0x7 ;  /* 0x0000000504047291 */ /* 0x000fe4000f8f38ff */
[----:B------:R-:W-:Y:S02]  /*1b20*/  USHF.L.U32 UR5, UR29, 0x4, URZ ;  /* 0x000000041d057899 */ /* 0x000fe400080006ff */
[----:B------:R-:W-:-:S02]  /*1b30*/  USHF.R.S32.HI UR43, URZ, 0x7, UR4 ;  /* 0x00000007ff2b7899 */ /* 0x000fc40008011404 */
[----:B------:R-:W-:Y:S02]  /*1b40*/  UIADD3 UR4, UPT, UPT, UR6, -0x1, URZ ;  /* 0xffffffff06047890 */ /* 0x000fe4000fffe0ff */
[----:B------:R-:W-:Y:S02]  /*1b50*/  UISETP.LT.U32.AND UP0, UPT, UR43, 0x8, UPT ;  /* 0x000000082b00788c */ /* 0x000fe4000bf01070 */
[----:B------:R-:W-:Y:S02]  /*1b60*/  UISETP.GE.U32.AND UP2, UPT, UR4, -0xff, UPT ;  /* 0xffffff010400788c */ /* 0x000fe4000bf46070 */
[----:B------:R-:W-:Y:S02]  /*1b70*/  USEL UR41, UR43, 0x8, UP0 ;  /* 0x000000082b297887 */ /* 0x000fe40008000000 */
[----:B------:R-:W-:Y:S02]  /*1b80*/  ULOP3.LUT UR44, UR5, 0x30, URZ, 0xe2, !UPT ;  /* 0x00000030052c7892 */ /* 0x000fe4000f8ee2ff */
[----:B------:R-:W-:-:S02]  /*1b90*/  UIADD3 UR25, UPT, UPT, UR41, -0x1, URZ ;  /* 0xffffffff29197890 */ /* 0x000fc4000fffe0ff */
[----:B------:R-:W-:Y:S01]  /*1ba0*/  UIADD3 UR46, UPT, UPT, UR43, -UR41, URZ ;  /* 0x800000292b2e7290 */ /* 0x000fe2000fffe0ff */
[----:B------:R-:W-:Y:S02]  /*1bb0*/  UMOV UR5, URZ ;  /* 0x000000ff00057c82 */ /* 0x000fe40008000000 */
[----:B------:R-:W-:-:S04]  /*1bc0*/  @UP2 UIADD3 UR25, UPT, UPT, UR41, URZ, URZ ;  /* 0x000000ff29192290 */ /* 0x000fc8000fffe0ff */
[----:B--234-:R-:W-:-:S12]  /*1bd0*/  UIADD3 UR25, UPT, UPT, UR25, 0x1, URZ ;  /* 0x0000000119197890 */ /* 0x01cfd8000fffe0ff */
.L_x_43:
[----:B------:R-:W-:Y:S01]  /*1be0*/  UISETP.NE.AND UP0, UPT, UR45, URZ, UPT ;  /* 0x000000ff2d00728c */ /* 0x000fe2000bf05270 */
[----:B------:R-:W1:Y:S08]  /*1bf0*/  S2UR UR45, SR_CgaCtaId ;  /* 0x00000000002d79c3 */ /* 0x000e700000008800 */
[----:B------:R-:W-:Y:S05]  /*1c00*/  BRA.U UP0, `(.L_x_24) ;  /* 0x0000000100347547 */ /* 0x000fea000b800000 */
[----:B------:R-:W2:Y:S01]  /*1c10*/  S2R R0, SR_CgaCtaId ;  /* 0x0000000000007919 */ /* 0x000ea20000008800 */
[----:B------:R-:W-:-:S04]  /*1c20*/  MOV R2, 0x400 ;  /* 0x0000040000027802 */ /* 0x000fc80000000f00 */
[----:B--2---:R-:W-:Y:S02]  /*1c30*/  LEA R0, R0, R2, 0x18 ;  /* 0x0000000200007211 */ /* 0x004fe400078ec0ff */
[----:B------:R-:W-:-:S03]  /*1c40*/  SHF.L.U32 R2, R8, 0x1f, RZ ;  /* 0x0000001f08027819 */ /* 0x000fc600000006ff */
[----:B------:R-:W-:-:S04]  /*1c50*/  IMAD R0, R9, 0x8, R0 ;  /* 0x0000000809007824 */ /* 0x000fc800078e0200 */
[----:B------:R-:W2:Y:S02]  /*1c60*/  SYNCS.PHASECHK.TRANS64.TRYWAIT P0, [R0+URZ+0x120], R2 ;  /* 0x00012002000075a7 */ /* 0x000ea400080011ff */
[----:B--2---:R-:W-:Y:S05]  /*1c70*/  @!P0 BRA `(.L_x_25) ;  /* 0x0000006000908947 */ /* 0x004fea0003800000 */
.L_x_117:
[----:B------:R-:W-:Y:S01]  /*1c80*/  VIADD R9, R9, 0x1 ;  /* 0x0000000109097836 */ /* 0x000fe20000000000 */
[----:B------:R2:W-:Y:S04]  /*1c90*/  SYNCS.ARRIVE.TRANS64.A1T0 RZ, [R0+URZ+0x110], RZ ;  /* 0x000110ff00ff79a7 */ /* 0x0005e800081000ff */
[----:B------:R-:W-:-:S04]  /*1ca0*/  ISETP.NE.AND P0, PT, R9, 0x2, PT ;  /* 0x000000020900780c */ /* 0x000fc80003f05270 */
[----:B------:R-:W-:Y:S02]  /*1cb0*/  SEL R9, R9, RZ, P0 ;  /* 0x000000ff09097207 */ /* 0x000fe40000000000 */
[----:B--2---:R-:W-:-:S04]  /*1cc0*/  SEL R0, RZ, 0x1, P0 ;  /* 0x00000001ff007807 */ /* 0x004fc80000000000 */
[----:B------:R-:W-:-:S07]  /*1cd0*/  LOP3.LUT R8, R8, R0, RZ, 0x3c, !PT ;  /* 0x0000000008087212 */ /* 0x000fce00078e3cff */
.L_x_24:
[----:B------:R-:W-:Y:S01]  /*1ce0*/  UMOV UR6, 0x400 ;  /* 0x0000040000067882 */ /* 0x000fe20000000000 */
[----:B------:R-:W-:Y:S01]  /*1cf0*/  SHF.L.U32 R0, R12, 0x1f, RZ ;  /* 0x0000001f0c007819 */ /* 0x000fe200000006ff */
[----:B-1----:R-:W-:Y:S02]  /*1d00*/  ULEA UR6, UR45, UR6, 0x18 ;  /* 0x000000062d067291 */ /* 0x002fe4000f8ec0ff */
[----:B------:R-:W-:Y:S02]  /*1d10*/  UISETP.GE.U32.AND UP0, UPT, UR48, 0xff, UPT ;  /* 0x000000ff3000788c */ /* 0x000fe4000bf06070 */
[----:B------:R-:W-:Y:S02]  /*1d20*/  ULEA UR4, UR5, UR6, 0x3 ;  /* 0x0000000605047291 */ /* 0x000fe4000f8e18ff */
[----:B------:R-:W-:Y:S02]  /*1d30*/  ULEA UR11, UR20, UR47, 0x2 ;  /* 0x0000002f140b7291 */ /* 0x000fe4000f8e10ff */
[----:B------:R-:W-:-:S02]  /*1d40*/  ULEA UR35, UR16, UR44, 0x6 ;  /* 0x0000002c10237291 */ /* 0x000fc4000f8e30ff */
[----:B------:R-:W-:Y:S01]  /*1d50*/  USHF.L.U32 UR11, UR11, 0x5, URZ ;  /* 0x000000050b0b7899 */ /* 0x000fe200080006ff */
[----:B------:R-:W-:Y:S02]  /*1d60*/  UMOV UR13, URZ ;  /* 0x000000ff000d7c82 */ /* 0x000fe40008000000 */
[----:B------:R1:W2:Y:S01]  /*1d70*/  SYNCS.PHASECHK.TRANS64.TRYWAIT P0, [UR4+0x40], R0 ;  /* 0x00004000ff0075a7 */ /* 0x0002a20008001104 */
[----:B------:R-:W-:Y:S08]  /*1d80*/  BRA.U !UP0, `(.L_x_26) ;  /* 0x0000000108c07547 */ /* 0x000ff0000b800000 */
[----:B------:R-:W-:Y:S01]  /*1d90*/  UMOV UR7, URZ ;  /* 0x000000ff00077c82 */ /* 0x000fe20008000000 */
[----:B------:R-:W-:-:S05]  /*1da0*/  UMOV UR4, UR5 ;  /* 0x0000000500047c82 */ /* 0x000fca0008000000 */
.L_x_32:
[----:B------:R-:W-:Y:S01]  /*1db0*/  ULEA UR33, UR4, UR6, 0x3 ;  /* 0x0000000604217291 */ /* 0x000fe2000f8e18ff */
[----:B------:R-:W-:Y:S01]  /*1dc0*/  @!P3 MOV R2, 0x6000 ;  /* 0x000060000002b802 */ /* 0x000fe20000000f00 */
[----:B--2-4-:R-:W-:Y:S10]  /*1dd0*/  @P0 BRA `(.L_x_27) ;  /* 0x00000000000c0947 */ /* 0x014ff40003800000 */
[----:B------:R-:W-:-:S04]  /*1de0*/  SHF.L.U32 R3, R12, 0x1f, RZ ;  /* 0x0000001f0c037819 */ /* 0x000fc800000006ff */
[----:B------:R-:W2:Y:S02]  /*1df0*/  SYNCS.PHASECHK.TRANS64.TRYWAIT P0, [UR33+0x40], R3 ;  /* 0x00004003ff0075a7 */ /* 0x000ea40008001121 */
[----:B--2---:R-:W-:Y:S05]  /*1e00*/  @!P0 BRA `(.L_x_28) ;  /* 0x0000006000408947 */ /* 0x004fea0003800000 */
.L_x_27:
[----:B------:R2:W-:Y:S01]  /*1e10*/  @!P3 SYNCS.ARRIVE.TRANS64 RZ, [UR33], R2 ;  /* 0x00000002ffffb9a7 */ /* 0x0005e20008000021 */
[----:B------:R-:W-:-:S04]  /*1e20*/  ULOP3.LUT UR5, UR26, 0x2, URZ, 0xfc, !UPT ;  /* 0x000000021a057892 */ /* 0x000fc8000f8efcff */
[----:B------:R-:W-:-:S09]  /*1e30*/  UISETP.NE.AND UP0, UPT, UR5, 0x2, UPT ;  /* 0x000000020500788c */ /* 0x000fd2000bf05270 */
[----:B------:R-:W-:Y:S05]  /*1e40*/  BRA.U UP0, `(.L_x_29) ;  /* 0x0000000100047547 */ /* 0x000fea000b800000 */
[----:B------:R-:W-:Y:S05]  /*1e50*/  BPT.TRAP 0x1 ;  /* 0x000000040000795c */ /* 0x000fea0000300000 */
.L_x_29:
[----:B------:R-:W-:Y:S04]  /*1e60*/  BSSY.RECONVERGENT B0, `(.L_x_30) ;  /* 0x0000003000007945 */ /* 0x000fe80003800200 */
[----:B------:R-:W-:Y:S05]  /*1e70*/  @P2 BRA `(.L_x_31) ;  /* 0x0000000000042947 */ /* 0x000fea0003800000 */
[----:B------:R-:W-:Y:S05]  /*1e80*/  BPT.TRAP 0x1 ;  /* 0x000000040000795c */ /* 0x000fea0000300000 */
.L_x_31:
[----:B------:R-:W-:Y:S05]  /*1e90*/  BSYNC.RECONVERGENT B0 ;  /* 0x0000000000007941 */ /* 0x000fea0003800200 */
.L_x_30:
[----:B------:R-:W-:Y:S02]  /*1ea0*/  UIADD3 UR5, UPT, UPT, UR4, 0x1, URZ ;  /* 0x0000000104057890 */ /* 0x000fe4000fffe0ff */
[----:B------:R-:W-:Y:S02]  /*1eb0*/  USHF.L.U32 UR34, UR7, 0x7, URZ ;  /* 0x0000000707227899 */ /* 0x000fe400080006ff */
[----:B------:R-:W-:Y:S02]  /*1ec0*/  UISETP.NE.AND UP0, UPT, UR5, 0x8, UPT ;  /* 0x000000080500788c */ /* 0x000fe4000bf05270 */
[----:B------:R-:W-:Y:S02]  /*1ed0*/  UIADD3 UR7, UPT, UPT, UR7, 0x1, URZ ;  /* 0x0000000107077890 */ /* 0x000fe4000fffe0ff */
[----:B------:R-:W-:Y:S02]  /*1ee0*/  USEL UR9, URZ, 0x1, UP0 ;  /* 0x00000001ff097887 */ /* 0x000fe40008000000 */
[----:B------:R-:W-:-:S02]  /*1ef0*/  USEL UR5, UR5, URZ, UP0 ;  /* 0x000000ff05057287 */ /* 0x000fc40008000000 */
[----:B------:R-:W-:Y:S02]  /*1f00*/  UIADD3 UR14, UP0, UPT, UR30, 0x180, URZ ;  /* 0x000001801e0e7890 */ /* 0x000fe4000ff1e0ff */
[----:B------:R-:W-:Y:S01]  /*1f10*/  ULEA UR8, UR5, UR6, 0x3 ;  /* 0x0000000605087291 */ /* 0x000fe2000f8e18ff */
[----:B------:R-:W-:Y:S01]  /*1f20*/  LOP3.LUT R12, R12, UR9, RZ, 0x3c, !PT ;  /* 0x000000090c0c7c12 */ /* 0x000fe2000f8e3cff */
[----:B------:R-:W-:Y:S02]  /*1f30*/  ULEA UR32, UR4, UR28, 0xd ;  /* 0x0000001c04207291 */ /* 0x000fe4000f8e68ff */
[----:B------:R-:W-:Y:S01]  /*1f40*/  UIADD3 UR16, UP1, UPT, UR30, 0x80, URZ ;  /* 0x000000801e107890 */ /* 0x000fe2000ff3e0ff */
[----:B-1----:R-:W-:Y:S01]  /*1f50*/  SHF.L.U32 R0, R12, 0x1f, RZ ;  /* 0x0000001f0c007819 */ /* 0x002fe200000006ff */
[----:B------:R-:W-:Y:S02]  /*1f60*/  UIADD3.X UR15, UPT, UPT, URZ, UR31, URZ, UP0, !UPT ;  /* 0x0000001fff0f7290 */ /* 0x000fe400087fe4ff */
[----:B------:R-:W-:Y:S01]  /*1f70*/  UISETP.NE.AND UP0, UPT, UR7, UR25, UPT ;  /* 0x000000190700728c */ /* 0x000fe2000bf05270 */
[----:B------:R3:W4:Y:S01]  /*1f80*/  SYNCS.PHASECHK.TRANS64.TRYWAIT P0, [UR8+0x40], R0 ;  /* 0x00004000ff0075a7 */ /* 0x0007220008001108 */
[----:B------:R-:W-:-:S02]  /*1f90*/  ULEA UR8, UR4, UR27, 0xe ;  /* 0x0000001b04087291 */ /* 0x000fc4000f8e70ff */
[----:B------:R-:W-:Y:S02]  /*1fa0*/  UIADD3.X UR17, UPT, UPT, URZ, UR31, URZ, UP1, !UPT ;  /* 0x0000001fff117290 */ /* 0x000fe40008ffe4ff */
[----:B------:R-:W-:Y:S02]  /*1fb0*/  UIADD3 UR32, UPT, UPT, UR6, 0x4400, UR32 ;  /* 0x0000440006207890 */ /* 0x000fe4000fffe020 */
[----:B------:R-:W-:Y:S02]  /*1fc0*/  UPRMT UR13, URZ, 0x5410, UR24 ;  /* 0x00005410ff0d7896 */ /* 0x000fe40008000018 */
[----:B------:R-:W-:Y:S02]  /*1fd0*/  UIADD3 UR8, UPT, UPT, UR6, 0x14400, UR8 ;  /* 0x0001440006087890 */ /* 0x000fe4000fffe008 */
[----:B------:R-:W-:Y:S01]  /*1fe0*/  UPRMT UR4, URZ, 0x5410, UR21 ;  /* 0x00005410ff047896 */ /* 0x000fe20008000015 */
[----:B------:R-:W-:Y:S01]  /*1ff0*/  UMOV UR18, 0x0 ;  /* 0x0000000000127882 */ /* 0x000fe20000000000 */
[----:B------:R-:W-:Y:S01]  /*2000*/  UMOV UR19, 0x10000000 ;  /* 0x1000000000137882 */ /* 0x000fe20000000000 */
[----:B------:R-:W-:Y:S01]  /*2010*/  UMOV UR12, UR36 ;  /* 0x00000024000c7c82 */ /* 0x000fe20008000000 */
[----:B------:R-:W-:Y:S01]  /*2020*/  UMOV UR9, UR33 ;  /* 0x0000002100097c82 */ /* 0x000fe20008000000 */
[----:B------:R-:W-:Y:S01]  /*2030*/  UMOV UR10, UR34 ;  /* 0x00000022000a7c82 */ /* 0x000fe20008000000 */
[----:B------:R1:W-:Y:S03]  /*2040*/  UTMALDG.3D.MULTICAST [UR32], [UR16], UR13, desc[UR18] ;  /* 0x00001220100073b4 */ /* 0x0003e6000801180d */
[----:B------:R2:W-:Y:S01]  /*2050*/  UTMALDG.3D.MULTICAST [UR8], [UR14], UR4, desc[UR18] ;  /* 0x000012080e0073b4 */ /* 0x0005e20008011804 */
[----:B-1----:R-:W-:Y:S01]  /*2060*/  UMOV UR13, UR25 ;  /* 0x00000019000d7c82 */ /* 0x002fe20008000000 */
[----:B--2---:R-:W-:Y:S01]  /*2070*/  UMOV UR4, UR5 ;  /* 0x0000000500047c82 */ /* 0x004fe20008000000 */
[----:B---3--:R-:W-:Y:S05]  /*2080*/  BRA.U UP0, `(.L_x_32) ;  /* 0xfffffffd00487547 */ /* 0x008fea000b83ffff */
.L_x_26:
[----:B------:R-:W-:Y:S01]  /*2090*/  ULEA UR4, UR5, UR6, 0x3 ;  /* 0x0000000605047291 */ /* 0x000fe2000f8e18ff */
[----:B-1----:R-:W-:Y:S01]  /*20a0*/  SHF.L.U32 R0, R12, 0x1f, RZ ;  /* 0x0000001f0c007819 */ /* 0x002fe200000006ff */
[----:B------:R-:W-:Y:S01]  /*20b0*/  @!P1 SYNCS.ARRIVE.TRANS64.A1T0 RZ, [UR6+0xa8], RZ ;  /* 0x0000a8ffffff99a7 */ /* 0x000fe20008100006 */
[----:B------:R-:W-:-:S06]  /*20c0*/  UISETP.GT.AND UP0, UPT, UR43, UR41, UPT ;  /* 0x000000292b00728c */ /* 0x000fcc000bf04270 */
[----:B--2-4-:R1:W2:Y:S03]  /*20d0*/  SYNCS.PHASECHK.TRANS64.TRYWAIT P0, [UR4+0x40], R0 ;  /* 0x00004000ff0075a7 */ /* 0x0142a60008001104 */
[----:B------:R-:W-:Y:S05]  /*20e0*/  BRA.U !UP0, `(.L_x_33) ;  /* 0x0000000108c47547 */ /* 0x000fea000b800000 */
[----:B------:R-:W-:Y:S01]  /*20f0*/  UIADD3 UR29, UPT, UPT, UR46, UR13, URZ ;  /* 0x0000000d2e1d7290 */ /* 0x000fe2000fffe0ff */
[----:B------:R-:W-:-:S11]  /*2100*/  UMOV UR4, UR5 ;  /* 0x0000000500047c82 */ /* 0x000fd60008000000 */
.L_x_39:
[----:B------:R-:W-:Y:S01]  /*2110*/  ULEA UR17, UR4, UR6, 0x3 ;  /* 0x0000000604117291 */ /* 0x000fe2000f8e18ff */
[----:B--2---:R-:W-:Y:S01]  /*2120*/  @!P3 MOV R2, 0x6000 ;  /* 0x000060000002b802 */ /* 0x004fe20000000f00 */
[----:B--2-4-:R-:W-:Y:S10]  /*2130*/  @P0 BRA `(.L_x_34) ;  /* 0x00000000000c0947 */ /* 0x014ff40003800000 */
[----:B------:R-:W-:-:S04]  /*2140*/  SHF.L.U32 R3, R12, 0x1f, RZ ;  /* 0x0000001f0c037819 */ /* 0x000fc800000006ff */
[----:B------:R-:W2:Y:S02]  /*2150*/  SYNCS.PHASECHK.TRANS64.TRYWAIT P0, [UR17+0x40], R3 ;  /* 0x00004003ff0075a7 */ /* 0x000ea40008001111 */
[----:B--2---:R-:W-:Y:S05]  /*2160*/  @!P0 BRA `(.L_x_35) ;  /* 0x0000005c00808947 */ /* 0x004fea0003800000 */
.L_x_34:
[----:B------:R2:W-:Y:S01]  /*2170*/  @!P3 SYNCS.ARRIVE.TRANS64 RZ, [UR17], R2 ;  /* 0x00000002ffffb9a7 */ /* 0x0005e20008000011 */
[----:B------:R-:W-:-:S04]  /*2180*/  ULOP3.LUT UR5, UR26, 0x2, URZ, 0xfc, !UPT ;  /* 0x000000021a057892 */ /* 0x000fc8000f8efcff */
[----:B------:R-:W-:-:S09]  /*2190*/  UISETP.NE.AND UP0, UPT, UR5, 0x2, UPT ;  /* 0x000000020500788c */ /* 0x000fd2000bf05270 */
[----:B------:R-:W-:Y:S05]  /*21a0*/  BRA.U UP0, `(.L_x_36) ;  /* 0x0000000100047547 */ /* 0x000fea000b800000 */
[----:B------:R-:W-:Y:S05]  /*21b0*/  BPT.TRAP 0x1 ;  /* 0x000000040000795c */ /* 0x000fea0000300000 */
.L_x_36:
[----:B------:R-:W-:Y:S04]  /*21c0*/  BSSY.RECONVERGENT B0, `(.L_x_37) ;  /* 0x0000003000007945 */ /* 0x000fe80003800200 */
[----:B------:R-:W-:Y:S05]  /*21d0*/  @P2 BRA `(.L_x_38) ;  /* 0x0000000000042947 */ /* 0x000fea0003800000 */
[----:B------:R-:W-:Y:S05]  /*21e0*/  BPT.TRAP 0x1 ;  /* 0x000000040000795c */ /* 0x000fea0000300000 */
.L_x_38:
[----:B------:R-:W-:Y:S05]  /*21f0*/  BSYNC.RECONVERGENT B0 ;  /* 0x0000000000007941 */ /* 0x000fea0003800200 */
.L_x_37:
        /* <DEDUP_REMOVED lines=13> */
[----:B------:R-:W-:Y:S01]  /*22d0*/  ULEA UR8, UR4, UR27, 0xe ;  /* 0x0000001b04087291 */ /* 0x000fe2000f8e70ff */
[----:B------:R3:W4:Y:S01]  /*22e0*/  SYNCS.PHASECHK.TRANS64.TRYWAIT P0, [UR7+0x40], R0 ;  /* 0x00004000ff0075a7 */ /* 0x0007220008001107 */
[----:B------:R-:W-:-:S02]  /*22f0*/  UISETP.NE.AND UP0, UPT, UR13, UR29, UPT ;  /* 0x0000001d0d00728c */ /* 0x000fc4000bf05270 */
[----:B------:R-:W-:Y:S02]  /*2300*/  UIADD3 UR16, UPT, UPT, UR6, 0x4400, UR16 ;  /* 0x0000440006107890 */ /* 0x000fe4000fffe010 */
[----:B------:R-:W-:Y:S02]  /*2310*/  UIADD3.X UR23, UPT, UPT, URZ, UR31, URZ, UP1, !UPT ;  /* 0x0000001fff177290 */ /* 0x000fe40008ffe4ff */
        /* <DEDUP_REMOVED lines=8> */
[----:B------:R-:W-:Y:S01]  /*23a0*/  UMOV UR9, UR17 ;  /* 0x0000001100097c82 */ /* 0x000fe20008000000 */
[----:B------:R-:W-:Y:S01]  /*23b0*/  UMOV UR10, UR18 ;  /* 0x00000012000a7c82 */ /* 0x000fe20008000000 */
[----:B------:R-:W-:Y:S01]  /*23c0*/  UTMALDG.3D.MULTICAST [UR16], [UR22], UR7, desc[UR32] ;  /* 0x00002010160073b4 */ /* 0x000fe20008011807 */
[----:B------:R1:W-:Y:S02]  /*23d0*/  UTMALDG.3D.MULTICAST [UR8], [UR14], UR4, desc[UR32] ;  /* 0x000020080e0073b4 */ /* 0x0003e40008011804 */
[----:B-1----:R-:W-:Y:S01]  /*23e0*/  UMOV UR4, UR5 ;  /* 0x0000000500047c82 */ /* 0x002fe20008000000 */
[----:B---3--:R-:W-:Y:S05]  /*23f0*/  BRA.U UP0, `(.L_x_39) ;  /* 0xfffffffd00447547 */ /* 0x008fea000b83ffff */
.L_x_33:
[C---:B------:R-:W-:Y:S01]  /*2400*/  LEA R3, R11.reuse, UR6, 0x3 ;  /* 0x000000060b037c11 */ /* 0x040fe2000f8e18ff */
[----:B------:R-:W-:Y:S01]  /*2410*/  NOP ;  /* 0x0000000000007918 */ /* 0x000fe20000000000 */
[----:B-1----:R-:W-:Y:S02]  /*2420*/  SHF.L.U32 R0, R10, 0x1f, RZ ;  /* 0x0000001f0a007819 */ /* 0x002fe400000006ff */
[----:B------:R-:W-:Y:S02]  /*2430*/  LEA R4, R11, UR6, 0x4 ;  /* 0x000000060b047c11 */ /* 0x000fe4000f8e20ff */
[----:B--2-4-:R-:W1:Y:S02]  /*2440*/  SYNCS.PHASECHK.TRANS64.TRYWAIT P0, [R3+URZ+0xb0], R0 ;  /* 0x0000b000030075a7 */ /* 0x014e6400080011ff */
[----:B-1----:R-:W-:Y:S05]  /*2450*/  @!P0 BRA `(.L_x_40) ;  /* 0x0000005800dc8947 */ /* 0x002fea0003800000 */
.L_x_120:
[----:B------:R-:W2:Y:S01]  /*2460*/  LDS.128 R4, [R4+0x140] ;  /* 0x0001400004047984 */ /* 0x000ea20000000c00 */
[----:B------:R-:W-:Y:S01]  /*2470*/  UISETP.GE.AND UP0, UPT, UR42, 0x1, UPT ;  /* 0x000000012a00788c */ /* 0x000fe2000bf06270 */
[----:B------:R-:W-:Y:S01]  /*2480*/  @!PT LDS RZ, [RZ] ;  /* 0x00000000fffff984 */ /* 0x000fe20000000800 */
[----:B------:R-:W-:Y:S01]  /*2490*/  @!PT LDS RZ, [RZ] ;  /* 0x00000000fffff984 */ /* 0x000fe20000000800 */
[----:B------:R-:W-:Y:S01]  /*24a0*/  @!PT LDS RZ, [RZ] ;  /* 0x00000000fffff984 */ /* 0x000fe20000000800 */
[----:B------:R-:W-:Y:S01]  /*24b0*/  @!PT LDS RZ, [RZ] ;  /* 0x00000000fffff984 */ /* 0x000fe20000000800 */
[----:B------:R3:W-:Y:S06]  /*24c0*/  MEMBAR.ALL.CTA ;  /* 0x0000000000007992 */ /* 0x0007ec0000008000 */
[----:B---3--:R-:W3:Y:S01]  /*24d0*/  FENCE.VIEW.ASYNC.S ;  /* 0x00000000000073c6 */ /* 0x008ee20000000000 */
[----:B--2---:R-:W-:-:S13]  /*24e0*/  LOP3.LUT P0, RZ, R6, 0x1, RZ, 0xc0, !PT ;  /* 0x0000000106ff7812 */ /* 0x004fda000780c0ff */
[----:B---3--:R-:W-:Y:S01]  /*24f0*/  VOTEU.ANY UP1, P0 ;  /* 0x0000000000ff7886 */ /* 0x008fe20000020100 */
[----:B------:R-:W-:-:S13]  /*2500*/  PLOP3.LUT P0, PT, PT, PT, UP1, 0x80, 0x8 ;  /* 0x000000000008781c */ /* 0x000fda0003f0f018 */
[----:B-1----:R-:W-:Y:S02]  /*2510*/  @P0 LOP3.LUT R0, R5, 0xffff, RZ, 0xc0, !PT ;  /* 0x0000ffff05000812 */ /* 0x002fe400078ec0ff */
[----:B------:R-:W-:Y:S02]  /*2520*/  @P0 MOV R2, R4 ;  /* 0x0000000400020202 */ /* 0x000fe40000000f00 */
[----:B------:R-:W-:Y:S01]  /*2530*/  @P0 R2UR UR7, R0 ;  /* 0x00000000000702ca */ /* 0x000fe200000e0000 */
[----:B------:R-:W-:Y:S01]  /*2540*/  VIADD R0, R3, 0xc0 ;  /* 0x000000c003007836 */ /* 0x000fe20000000000 */
[----:B------:R-:W-:Y:S02]  /*2550*/  @P0 SHF.R.U32.HI R4, RZ, 0x10, R5 ;  /* 0x00000010ff040819 */ /* 0x000fe40000011605 */
[----:B------:R-:W-:Y:S02]  /*2560*/  @P0 R2UR UR8, R2 ;  /* 0x00000000020802ca */ /* 0x000fe400000e0000 */
[----:B------:R-:W-:-:S02]  /*2570*/  PRMT R0, RZ, 0x654, R0 ;  /* 0x00000654ff007816 */ /* 0x000fc40000000000 */
[----:B------:R-:W-:Y:S02]  /*2580*/  @P0 R2UR UR4, R4 ;  /* 0x00000000040402ca */ /* 0x000fe400000e0000 */
[----:B------:R1:W-:Y:S03]  /*2590*/  SYNCS.ARRIVE.TRANS64.RED.A1T0 RZ, [R0+URZ], RZ ;  /* 0x000000ff00ff79a7 */ /* 0x0003e600081004ff */
[----:B------:R-:W-:-:S04]  /*25a0*/  @UP1 UMOV UR37, UR7 ;  /* 0x0000000700251c82 */ /* 0x000fc80008000000 */
[----:B------:R-:W-:-:S04]  /*25b0*/  @UP1 UMOV UR38, UR8 ;  /* 0x0000000800261c82 */ /* 0x000fc80008000000 */
[----:B------:R-:W-:Y:S01]  /*25c0*/  @UP1 UMOV UR36, UR4 ;  /* 0x0000000400241c82 */ /* 0x000fe20008000000 */
[----:B------:R-:W-:Y:S05]  /*25d0*/  BRA.U !UP0, `(.L_x_41) ;  /* 0x0000000108d47547 */ /* 0x000fea000b800000 */
[----:B------:R-:W2:Y:S01]  /*25e0*/  LDCU.128 UR12, c[0x0][0xb10] ;  /* 0x00016200ff0c77ac */ /* 0x000ea20008000c00 */
[----:B------:R-:W3:Y:S01]  /*25f0*/  LDCU UR29, c[0x0][0xb20] ;  /* 0x00016400ff1d77ac */ /* 0x000ee20008000800 */
[----:B------:R-:W4:Y:S01]  /*2600*/  LDCU UR20, c[0x0][0xb0c] ;  /* 0x00016180ff1477ac */ /* 0x000f220008000800 */
[----:B------:R-:W1:Y:S01]  /*2610*/  LDCU.64 UR10, c[0x0][0xb28] ;  /* 0x00016500ff0a77ac */ /* 0x000e620008000a00 */
[----:B------:R-:W-:Y:S02]  /*2620*/  UISETP.NE.AND UP3, UPT, UR42, 0x1, UPT ;  /* 0x000000012a00788c */ /* 0x000fe4000bf65270 */
[----:B--2---:R-:W-:Y:S02]  /*2630*/  UIMAD.WIDE.U32 UR16, UR39, UR15, URZ ;  /* 0x0000000f271072a5 */ /* 0x004fe4000f8e00ff */
[----:B------:R-:W-:Y:S02]  /*2640*/  UIMAD.WIDE.U32 UR8, UR40, UR12, URZ ;  /* 0x0000000c280872a5 */ /* 0x000fe4000f8e00ff */
[----:B------:R-:W-:-:S02]  /*2650*/  UISETP.NE.AND UP0, UPT, UR14, 0x1, UPT ;  /* 0x000000010e00788c */ /* 0x000fc4000bf05270 */
[----:B------:R-:W-:Y:S01]  /*2660*/  UIMAD.WIDE.U32 UR22, UR37, UR15, URZ ;  /* 0x0000000f251672a5 */ /* 0x000fe2000f8e00ff */
[----:B------:R-:W-:Y:S02]  /*2670*/  UMOV UR16, UR17 ;  /* 0x0000001100107c82 */ /* 0x000fe40008000000 */
[----:B------:R-:W-:Y:S01]  /*2680*/  UMOV UR8, UR9 ;  /* 0x0000000900087c82 */ /* 0x000fe20008000000 */
[----:B---3--:R-:W-:Y:S02]  /*2690*/  USHF.R.U32.HI UR16, URZ, UR29, UR16 ;  /* 0x0000001dff107299 */ /* 0x008fe40008011610 */
[----:B----4-:R-:W-:Y:S02]  /*26a0*/  UISETP.NE.AND UP2, UPT, UR20, 0x1, UPT ;  /* 0x000000011400788c */ /* 0x010fe4000bf45270 */
[----:B------:R-:W-:Y:S02]  /*26b0*/  USHF.R.U32.HI UR8, URZ, UR13, UR8 ;  /* 0x0000000dff087299 */ /* 0x000fe40008011608 */
[----:B------:R-:W-:-:S02]  /*26c0*/  USEL UR7, UR39, UR16, !UP0 ;  /* 0x0000001027077287 */ /* 0x000fc4000c000000 */
[----:B------:R-:W-:Y:S02]  /*26d0*/  USEL UR8, UR40, UR8, !UP2 ;  /* 0x0000000828087287 */ /* 0x000fe4000d000000 */
[----:B-1----:R-:W-:Y:S01]  /*26e0*/  UIMAD.WIDE.U32 UR16, UR7, UR10, URZ ;  /* 0x0000000a071072a5 */ /* 0x002fe2000f8e00ff */
[----:B------:R-:W-:Y:S01]  /*26f0*/  UMOV UR4, UR23 ;  /* 0x0000001700047c82 */ /* 0x000fe20008000000 */
[----:B------:R-:W-:Y:S02]  /*2700*/  UIMAD.WIDE.U32 UR18, UR38, UR12, URZ ;  /* 0x0000000c261272a5 */ /* 0x000fe4000f8e00ff */
[----:B------:R-:W-:-:S03]  /*2710*/  UIMAD.WIDE.U32 UR22, UR8, UR10, URZ ;  /* 0x0000000a081672a5 */ /* 0x000fc6000f8e00ff */
[----:B------:R-:W-:Y:S01]  /*2720*/  UMOV UR16, UR17 ;  /* 0x0000001100107c82 */ /* 0x000fe20008000000 */
[----:B------:R-:W-:Y:S02]  /*2730*/  USHF.R.U32.HI UR4, URZ, UR29, UR4 ;  /* 0x0000001dff047299 */ /* 0x000fe40008011604 */
[----:B------:R-:W-:Y:S01]  /*2740*/  @UP3 USHF.R.U32.HI UR7, URZ, UR11, UR16 ;  /* 0x0000000bff073299 */ /* 0x000fe20008011610 */
[----:B------:R-:W-:Y:S01]  /*2750*/  UMOV UR18, UR19 ;  /* 0x0000001300127c82 */ /* 0x000fe20008000000 */
[----:B------:R-:W-:Y:S01]  /*2760*/  UMOV UR22, UR23 ;  /* 0x0000001700167c82 */ /* 0x000fe20008000000 */
[----:B------:R-:W-:Y:S02]  /*2770*/  USHF.R.U32.HI UR13, URZ, UR13, UR18 ;  /* 0x0000000dff0d7299 */ /* 0x000fe40008011612 */
[----:B------:R-:W-:Y:S02]  /*2780*/  USEL UR4, UR37, UR4, !UP0 ;  /* 0x0000000425047287 */ /* 0x000fe4000c000000 */
[----:B------:R-:W-:-:S02]  /*2790*/  @UP3 USHF.R.U32.HI UR8, URZ, UR11, UR22 ;  /* 0x0000000bff083299 */ /* 0x000fc40008011616 */
[----:B------:R-:W-:Y:S02]  /*27a0*/  UIMAD UR9, UR42, UR7, URZ ;  /* 0x000000072a0972a4 */ /* 0x000fe4000f8e02ff */
[----:B------:R-:W-:Y:S02]  /*27b0*/  USEL UR7, UR38, UR13, !UP2 ;  /* 0x0000000d26077287 */ /* 0x000fe4000d000000 */
[----:B------:R-:W-:Y:S02]  /*27c0*/  UIMAD UR12, UR42, UR8, URZ ;  /* 0x000000082a0c72a4 */ /* 0x000fe4000f8e02ff */
[----:B------:R-:W-:Y:S02]  /*27d0*/  UISETP.GE.AND UP0, UPT, UR4, UR9, UPT ;  /* 0x000000090400728c */ /* 0x000fe4000bf06270 */
[----:B------:R-:W-:Y:S02]  /*27e0*/  UIMAD.WIDE.U32 UR16, UR4, UR10, URZ ;  /* 0x0000000a041072a5 */ /* 0x000fe4000f8e00ff */
[----:B------:R-:W-:-:S02]  /*27f0*/  UISETP.GE.OR UP0, UPT, UR7, UR12, UP0 ;  /* 0x0000000c0700728c */ /* 0x000fc40008706670 */
        /* <DEDUP_REMOVED lines=19> */
.L_x_41:
[----:B------:R-:W2:Y:S02]  /*2930*/  LDCU UR4, c[0x0][0xb30] ;  /* 0x00016600ff0477ac */ /* 0x000ea40008000800 */
[----:B--2---:R-:W-:-:S09]  /*2940*/  UISETP.NE.AND UP0, UPT, UR4, 0x1, UPT ;  /* 0x000000010400788c */ /* 0x004fd2000bf05270 */
[----:B------:R-:W-:Y:S05]  /*2950*/  BRA.U UP0, `(.L_x_42) ;  /* 0x0000000100447547 */ /* 0x000fea000b800000 */
[----:B------:R-:W2:Y:S01]  /*2960*/  LDCU.128 UR12, c[0x0][0xb10] ;  /* 0x00016200ff0c77ac */ /* 0x000ea20008000c00 */
[----:B------:R-:W3:Y:S01]  /*2970*/  LDCU UR16, c[0x0][0xb0c] ;  /* 0x00016180ff1077ac */ /* 0x000ee20008000800 */
[----:B------:R-:W4:Y:S01]  /*2980*/  LDCU UR17, c[0x0][0xb20] ;  /* 0x00016400ff1177ac */ /* 0x000f220008000800 */
[----:B--2---:R-:W-:Y:S02]  /*2990*/  UIMAD.WIDE.U32 UR10, UR38, UR12, URZ ;  /* 0x0000000c260a72a5 */ /* 0x004fe4000f8e00ff */
[----:B------:R-:W-:Y:S02]  /*29a0*/  UIMAD.WIDE.U32 UR8, UR37, UR15, URZ ;  /* 0x0000000f250872a5 */ /* 0x000fe4000f8e00ff */
[----:B---3--:R-:W-:Y:S02]  /*29b0*/  UISETP.NE.AND UP2, UPT, UR16, 0x1, UPT ;  /* 0x000000011000788c */ /* 0x008fe4000bf45270 */
[----:B------:R-:W-:Y:S01]  /*29c0*/  UISETP.NE.AND UP0, UPT, UR14, 0x1, UPT ;  /* 0x000000010e00788c */ /* 0x000fe2000bf05270 */
[----:B------:R-:W-:-:S02]  /*29d0*/  UMOV UR7, UR11 ;  /* 0x0000000b00077c82 */ /* 0x000fc40008000000 */
[----:B------:R-:W-:Y:S01]  /*29e0*/  UMOV UR4, UR9 ;  /* 0x0000000900047c82 */ /* 0x000fe20008000000 */
[----:B------:R-:W-:Y:S02]  /*29f0*/  USHF.R.U32.HI UR7, URZ, UR13, UR7 ;  /* 0x0000000dff077299 */ /* 0x000fe40008011607 */
[----:B----4-:R-:W-:Y:S02]  /*2a00*/  USHF.R.U32.HI UR4, URZ, UR17, UR4 ;  /* 0x00000011ff047299 */ /* 0x010fe40008011604 */
[----:B------:R-:W-:Y:S02]  /*2a10*/  USEL UR7, UR38, UR7, !UP2 ;  /* 0x0000000726077287 */ /* 0x000fe4000d000000 */
[----:B------:R-:W-:-:S04]  /*2a20*/  USEL UR4, UR37, UR4, !UP0 ;  /* 0x0000000425047287 */ /* 0x000fc8000c000000 */
[----:B------:R-:W-:Y:S02]  /*2a30*/  UIADD3 UR8, UPT, UPT, UR7, -UR4, URZ ;  /* 0x8000000407087290 */ /* 0x000fe4000fffe0ff */
[----:B------:R-:W-:Y:S02]  /*2a40*/  UIADD3 UR4, UPT, UPT, -UR7, UR4, URZ ;  /* 0x0000000407047290 */ /* 0x000fe4000fffe1ff */
[----:B------:R-:W-:Y:S02]  /*2a50*/  UIMAD UR37, UR8, UR14, UR37 ;  /* 0x0000000e082572a4 */ /* 0x000fe4000f8e0225 */
[----:B------:R-:W-:-:S12]  /*2a60*/  UIMAD UR38, UR4, UR16, UR38 ;  /* 0x00000010042672a4 */ /* 0x000fd8000f8e0226 */
.L_x_42:
[----:B------:R-:W-:Y:S01]  /*2a70*/  VIADD R11, R11, 0x1 ;  /* 0x000000010b0b7836 */ /* 0x000fe20000000000 */
[----:B------:R-:W-:Y:S01]  /*2a80*/  PLOP3.LUT P1, PT, PT, PT, PT, 0x80, 0x8 ;  /* 0x000000000008781c */ /* 0x000fe20003f2f070 */
[----:B------:R-:W-:Y:S02]  /*2a90*/  UIADD3 UR16, UPT, UPT, UR38, UR61, URZ ;  /* 0x0000003d26107290 */ /* 0x000fe4000fffe0ff */
[----:B------:R-:W-:Y:S01]  /*2aa0*/  UIADD3 UR20, UPT, UPT, UR37, UR62, URZ ;  /* 0x0000003e25147290 */ /* 0x000fe2000fffe0ff */
[----:B------:R-:W-:-:S04]  /*2ab0*/  ISETP.NE.AND P0, PT, R11, 0x2, PT ;  /* 0x000000020b00780c */ /* 0x000fc80003f05270 */
[----:B-1----:R-:W-:Y:S02]  /*2ac0*/  SEL R0, RZ, 0x1, P0 ;  /* 0x00000001ff007807 */ /* 0x002fe40000000000 */
[----:B------:R-:W-:Y:S02]  /*2ad0*/  SEL R11, R11, RZ, P0 ;  /* 0x000000ff0b0b7207 */ /* 0x000fe40000000000 */
[----:B------:R-:W-:Y:S01]  /*2ae0*/  LOP3.LUT R10, R10, R0, RZ, 0x3c, !PT ;  /* 0x000000000a0a7212 */ /* 0x000fe200078e3cff */
[----:B------:R-:W-:Y:S06]  /*2af0*/  BRA.U UP1, `(.L_x_43) ;  /* 0xfffffff101387547 */ /* 0x000fec000b83ffff */
[----:B------:R-:W-:Y:S01]  /*2b00*/  UIADD3 UR7, UPT, UPT, UR6, 0x40, URZ ;  /* 0x0000004006077890 */ /* 0x000fe2000fffe0ff */
[----:B------:R-:W-:-:S03]  /*2b10*/  SHF.L.U32 R2, R12, 0x1f, RZ ;  /* 0x0000001f0c027819 */ /* 0x000fc600000006ff */
[----:B------:R-:W-:-:S09]  /*2b20*/  ULEA UR4, UR5, UR7, 0x3 ;  /* 0x0000000705047291 */ /* 0x000fd2000f8e18ff */
[----:B------:R-:W1:Y:S02]  /*2b30*/  SYNCS.PHASECHK.TRANS64.TRYWAIT P0, [UR4], R2 ;  /* 0x00000002ff0075a7 */ /* 0x000e640008001104 */
[----:B-1----:R-:W-:Y:S05]  /*2b40*/  @!P0 BRA `(.L_x_44) ;  /* 0x0000005400348947 */ /* 0x002fea0003800000 */
.L_x_122:
[----:B------:R-:W-:-:S04]  /*2b50*/  UIADD3 UR4, UPT, UPT, UR5, 0x1, URZ ;  /* 0x0000000105047890 */ /* 0x000fc8000fffe0ff */
[----:B------:R-:W-:-:S04]  /*2b60*/  UISETP.NE.AND UP0, UPT, UR4, 0x8, UPT ;  /* 0x000000080400788c */ /* 0x000fc8000bf05270 */
[----:B------:R-:W-:Y:S02]  /*2b70*/  USEL UR6, URZ, 0x1, UP0 ;  /* 0x00000001ff067887 */ /* 0x000fe40008000000 */
[----:B------:R-:W-:-:S04]  /*2b80*/  USEL UR4, UR4, URZ, UP0 ;  /* 0x000000ff04047287 */ /* 0x000fc80008000000 */
[----:B------:R-:W-:Y:S01]  /*2b90*/  ULEA UR5, UR4, UR7, 0x3 ;  /* 0x0000000704057291 */ /* 0x000fe2000f8e18ff */
[----:B-1----:R-:W-:-:S04]  /*2ba0*/  LOP3.LUT R2, R12, UR6, RZ, 0x3c, !PT ;  /* 0x000000060c027c12 */ /* 0x002fc8000f8e3cff */
[----:B------:R-:W-:-:S04]  /*2bb0*/  SHF.L.U32 R3, R2, 0x1f, RZ ;  /* 0x0000001f02037819 */ /* 0x000fc800000006ff */
[----:B------:R-:W1:Y:S02]  /*2bc0*/  SYNCS.PHASECHK.TRANS64.TRYWAIT P0, [UR5], R3 ;  /* 0x00000003ff0075a7 */ /* 0x000e640008001105 */
[----:B-1----:R-:W-:Y:S05]  /*2bd0*/  @!P0 BRA `(.L_x_45) ;  /* 0x0000005400288947 */ /* 0x002fea0003800000 */
.L_x_124:
[----:B------:R-:W-:-:S04]  /*2be0*/  UIADD3 UR4, UPT, UPT, UR4, 0x1, URZ ;  /* 0x0000000104047890 */ /* 0x000fc8000fffe0ff */
[----:B------:R-:W-:-:S04]  /*2bf0*/  UISETP.NE.AND UP0, UPT, UR4, 0x8, UPT ;  /* 0x000000080400788c */ /* 0x000fc8000bf05270 */
[----:B------:R-:W-:Y:S02]  /*2c00*/  USEL UR6, URZ, 0x1, UP0 ;  /* 0x00000001ff067887 */ /* 0x000fe40008000000 */
[----:B------:R-:W-:-:S04]  /*2c10*/  USEL UR4, UR4, URZ, UP0 ;  /* 0x000000ff04047287 */ /* 0x000fc80008000000 */
[----:B------:R-:W-:Y:S01]  /*2c20*/  ULEA UR5, UR4, UR7, 0x3 ;  /* 0x0000000704057291 */ /* 0x000fe2000f8e18ff */
[----:B------:R-:W-:-:S04]  /*2c30*/  LOP3.LUT R2, R2, UR6, RZ, 0x3c, !PT ;  /* 0x0000000602027c12 */ /* 0x000fc8000f8e3cff */
[----:B-1----:R-:W-:-:S04]  /*2c40*/  SHF.L.U32 R3, R2, 0x1f, RZ ;  /* 0x0000001f02037819 */ /* 0x002fc800000006ff */
[----:B------:R-:W1:Y:S02]  /*2c50*/  SYNCS.PHASECHK.TRANS64.TRYWAIT P0, [UR5], R3 ;  /* 0x00000003ff0075a7 */ /* 0x000e640008001105 */
[----:B-1----:R-:W-:Y:S05]  /*2c60*/  @!P0 BRA `(.L_x_46) ;  /* 0x00000054001c8947 */ /* 0x002fea0003800000 */
.L_x_126:
        /* <DEDUP_REMOVED lines=9> */
.L_x_128:
        /* <DEDUP_REMOVED lines=9> */
.L_x_130:
        /* <DEDUP_REMOVED lines=9> */
.L_x_132:
        /* <DEDUP_REMOVED lines=9> */
.L_x_134:
[----:B------:R-:W-:-:S04]  /*2eb0*/  UIADD3 UR4, UPT, UPT, UR4, 0x1, URZ ;  /* 0x0000000104047890 */ /* 0x000fc8000fffe0ff */
[----:B------:R-:W-:-:S04]  /*2ec0*/  UISETP.NE.AND UP0, UPT, UR4, 0x8, UPT ;  /* 0x000000080400788c */ /* 0x000fc8000bf05270 */
[----:B------:R-:W-:Y:S02]  /*2ed0*/  USEL UR5, URZ, 0x1, UP0 ;  /* 0x00000001ff057887 */ /* 0x000fe40008000000 */
[----:B------:R-:W-:-:S04]  /*2ee0*/  USEL UR4, UR4, URZ, UP0 ;  /* 0x000000ff04047287 */ /* 0x000fc80008000000 */
[----:B------:R-:W-:Y:S01]  /*2ef0*/  ULEA UR4, UR4, UR7, 0x3 ;  /* 0x0000000704047291 */ /* 0x000fe2000f8e18ff */
[----:B------:R-:W-:-:S04]  /*2f00*/  LOP3.LUT R2, R2, UR5, RZ, 0x3c, !PT ;  /* 0x0000000502027c12 */ /* 0x000fc8000f8e3cff */
[----:B------:R-:W-:Y:S01]  /*2f10*/  SHF.L.U32 R2, R2, 0x1f, RZ ;  /* 0x0000001f02027819 */ /* 0x000fe200000006ff */
[----:B-1----:R-:W-:-:S07]  /*2f20*/  IMAD.U32 R0, RZ, RZ, UR4 ;  /* 0x00000004ff007e24 */ /* 0x002fce000f8e00ff */
.L_x_51:
[----:B-1----:R1:W2:Y:S02]  /*2f30*/  SYNCS.PHASECHK.TRANS64.TRYWAIT P0, [R0+URZ], R2 ;  /* 0x00000002000075a7 */ /* 0x0022a400080011ff */
[----:B--2---:R-:W-:Y:S05]  /*2f40*/  @!P0 NANOSLEEP.SYNCS 0x989680 ;  /* 0x009896800000895d */ /* 0x004fea0003900000 */
[----:B------:R-:W2:Y:S02]  /*2f50*/  @!P0 SYNCS.PHASECHK.TRANS64 P0, [R0+URZ], R2 ;  /* 0x00000002000085a7 */ /* 0x000ea400080010ff */
[----:B--2---:R-:W-:Y:S05]  /*2f60*/  @P0 EXIT ;  /* 0x000000000000094d */ /* 0x004fea0003800000 */
[----:B------:R-:W-:Y:S05]  /*2f70*/  BRA `(.L_x_51) ;  /* 0xfffffffc00ec7947 */ /* 0x000fea000383ffff */
.L_x_23:
[----:B------:R-:W-:-:S04]  /*2f80*/  UISETP.NE.AND UP0, UPT, UR45, URZ, UPT ;  /* 0x000000ff2d00728c */ /* 0x000fc8000bf05270 */
[----:B------:R-:W-:-:S09]  /*2f90*/  UISETP.NE.OR UP0, UPT, UR17, 0x1, UP0 ;  /* 0x000000011100788c */ /* 0x000fd20008705670 */
[----:B------:R-:W-:Y:S05]  /*2fa0*/  BRA.U UP0, `(.L_x_52) ;  /* 0x0000000500487547 */ /* 0x000fea000b800000 */
[----:B------:R-:W-:Y:S01]  /*2fb0*/  ISETP.GE.U32.AND P2, PT, R0, 0x10, PT ;  /* 0x000000100000780c */ /* 0x000fe20003f46070 */
[----:B------:R-:W-:Y:S01]  /*2fc0*/  IMAD.MOV.U32 R12, RZ, RZ, 0x1 ;  /* 0x00000001ff0c7424 */ /* 0x000fe200078e00ff */
[----:B------:R-:W-:Y:S02]  /*2fd0*/  CS2R R10, SRZ ;  /* 0x00000000000a7805 */ /* 0x000fe4000001ff00 */
[----:B------:R-:W-:Y:S01]  /*2fe0*/  CS2R R8, SRZ ;  /* 0x0000000000087805 */ /* 0x000fe2000001ff00 */
[----:B------:R-:W-:Y:S01]  /*2ff0*/  UMOV UR6, 0x400 ;  /* 0x0000040000067882 */ /* 0x000fe20000000000 */
[----:B------:R-:W-:Y:S01]  /*3000*/  UMOV UR5, URZ ;  /* 0x000000ff00057c82 */ /* 0x000fe20008000000 */
[----:B------:R-:W-:-:S12]  /*3010*/  ULEA UR6, UR45, UR6, 0x18 ;  /* 0x000000062d067291 */ /* 0x000fd8000f8ec0ff */
.L_x_56:
[----:B------:R-:W-:Y:S02]  /*3020*/  LEA R2, R8, UR6, 0x3 ;  /* 0x0000000608027c11 */ /* 0x000fe4000f8e18ff */
[----:B------:R-:W-:-:S03]  /*3030*/  SHF.L.U32 R4, R9, 0x1f, RZ ;  /* 0x0000001f09047819 */ /* 0x000fc600000006ff */
[----:B------:R-:W-:Y:S01]  /*3040*/  VIADD R5, R2, 0x120 ;  /* 0x0000012002057836 */ /* 0x000fe20000000000 */
[----:B------:R-:W1:Y:S02]  /*3050*/  SYNCS.PHASECHK.TRANS64.TRYWAIT P0, [R2+URZ+0x110], R4 ;  /* 0x00011004020075a7 */ /* 0x000e6400080011ff */
[----:B-1----:R-:W-:Y:S05]  /*3060*/  @!P0 BRA `(.L_x_53) ;  /* 0x0000005000948947 */ /* 0x002fea0003800000 */
.L_x_135:
[----:B------:R-:W-:Y:S01]  /*3070*/  ULEA UR4, UR5, UR6, 0x3 ;  /* 0x0000000605047291 */ /* 0x000fe2000f8e18ff */
[----:B-1----:R-:W-:Y:S01]  /*3080*/  PRMT R2, RZ, 0x654, R5 ;  /* 0x00000654ff027816 */ /* 0x002fe20000000005 */
[----:B------:R-:W-:Y:S01]  /*3090*/  @!P2 IMAD.MOV.U32 R4, RZ, RZ, 0x10 ;  /* 0x00000010ff04a424 */ /* 0x000fe200078e00ff */
[----:B------:R-:W-:Y:S01]  /*30a0*/  SHF.L.U32 R5, R12, 0x1f, RZ ;  /* 0x0000001f0c057819 */ /* 0x000fe200000006ff */
[----:B------:R-:W-:Y:S01]  /*30b0*/  UIADD3 UR7, UPT, UPT, UR4, 0xb0, URZ ;  /* 0x000000b004077890 */ /* 0x000fe2000fffe0ff */
[----:B------:R1:W-:Y:S05]  /*30c0*/  SYNCS.ARRIVE.TRANS64.RED.A1T0 RZ, [R2+URZ], RZ ;  /* 0x000000ff02ff79a7 */ /* 0x0003ea00081004ff */
[----:B------:R-:W-:Y:S01]  /*30d0*/  IMAD.U32 R6, RZ, RZ, UR7 ;  /* 0x00000007ff067e24 */ /* 0x000fe2000f8e00ff */
[----:B------:R-:W2:Y:S04]  /*30e0*/  SYNCS.PHASECHK.TRANS64.TRYWAIT P0, [UR4+0xc0], R5 ;  /* 0x0000c005ff0075a7 */ /* 0x000ea80008001104 */
[----:B------:R-:W-:Y:S01]  /*30f0*/  PRMT R6, R0, 0x654, R6 ;  /* 0x0000065400067816 */ /* 0x000fe20000000006 */
[----:B-12---:R-:W-:Y:S06]  /*3100*/  @!P0 BRA `(.L_x_54) ;  /* 0x0000005000808947 */ /* 0x006fec0003800000 */
.L_x_137:
[----:B------:R-:W-:Y:S01]  /*3110*/  ULEA UR8, UR5, UR6, 0x4 ;  /* 0x0000000605087291 */ /* 0x000fe2000f8e20ff */
[----:B------:R-:W-:Y:S01]  /*3120*/  SEL R3, R6, R3, !P2 ;  /* 0x0000000306037207 */ /* 0x000fe20005000000 */
[----:B------:R-:W-:Y:S01]  /*3130*/  UIADD3 UR9, UPT, UPT, UR4, 0xb0, URZ ;  /* 0x000000b004097890 */ /* 0x000fe2000fffe0ff */
[----:B-1----:R-:W-:Y:S01]  /*3140*/  LEA R2, R11, UR6, 0x3 ;  /* 0x000000060b027c11 */ /* 0x002fe2000f8e18ff */
[----:B------:R-:W-:Y:S01]  /*3150*/  UIADD3 UR8, UPT, UPT, UR8, 0x140, URZ ;  /* 0x0000014008087890 */ /* 0x000fe2000fffe0ff */
[----:B------:R1:W-:Y:S01]  /*3160*/  @!P2 SYNCS.ARRIVE.TRANS64.RED RZ, [R3+URZ], R4 ;  /* 0x0000000403ffa9a7 */ /* 0x0003e200080004ff */
[----:B------:R-:W-:Y:S01]  /*3170*/  UIADD3 UR4, UPT, UPT, UR5, 0x1, URZ ;  /* 0x0000000105047890 */ /* 0x000fe2000fffe0ff */
[----:B------:R-:W-:-:S03]  /*3180*/  VIADD R8, R8, 0x1 ;  /* 0x0000000108087836 */ /* 0x000fc60000000000 */
[----:B------:R-:W-:Y:S02]  /*3190*/  UISETP.NE.AND UP0, UPT, UR4, 0x2, UPT ;  /* 0x000000020400788c */ /* 0x000fe4000bf05270 */
[----:B------:R-:W-:Y:S01]  /*31a0*/  ISETP.NE.AND P0, PT, R8, 0x2, PT ;  /* 0x000000020800780c */ /* 0x000fe20003f05270 */
[----:B------:R-:W-:Y:S06]  /*31b0*/  UGETNEXTWORKID.BROADCAST [UR8], [UR9] ;  /* 0x00000000080073ca */ /* 0x000fec0008000100 */
[----:B------:R-:W-:Y:S02]  /*31c0*/  USEL UR7, URZ, 0x1, UP0 ;  /* 0x00000001ff077887 */ /* 0x000fe40008000000 */
[----:B------:R-:W-:-:S04]  /*31d0*/  USEL UR5, UR4, URZ, UP0 ;  /* 0x000000ff04057287 */ /* 0x000fc80008000000 */
[----:B------:R-:W-:Y:S02]  /*31e0*/  LOP3.LUT R12, R12, UR7, RZ, 0x3c, !PT ;  /* 0x000000070c0c7c12 */ /* 0x000fe4000f8e3cff */
[----:B-1----:R-:W-:-:S04]  /*31f0*/  SHF.L.U32 R4, R10, 0x1f, RZ ;  /* 0x0000001f0a047819 */ /* 0x002fc800000006ff */
[----:B------:R-:W1:Y:S02]  /*3200*/  SYNCS.PHASECHK.TRANS64.TRYWAIT P1, [R2+URZ+0xb0], R4 ;  /* 0x0000b004020075a7 */ /* 0x000e6400080211ff */
[----:B-1----:R-:W-:Y:S05]  /*3210*/  @!P1 BRA `(.L_x_55) ;  /* 0x0000005000549947 */ /* 0x002fea0003800000 */
.L_x_138:
[C---:B-1----:R-:W-:Y:S01]  /*3220*/  LEA R4, R11.reuse, UR6, 0x4 ;  /* 0x000000060b047c11 */ /* 0x042fe2000f8e20ff */
[----:B------:R-:W-:Y:S01]  /*3230*/  VIADD R2, R2, 0xc0 ;  /* 0x000000c002027836 */ /* 0x000fe20000000000 */
[----:B------:R-:W-:Y:S01]  /*3240*/  SEL R8, R8, RZ, P0 ;  /* 0x000000ff08087207 */ /* 0x000fe20000000000 */
[----:B------:R-:W-:-:S03]  /*3250*/  VIADD R11, R11, 0x1 ;  /* 0x000000010b0b7836 */ /* 0x000fc60000000000 */
[----:B------:R-:W1:Y:S01]  /*3260*/  LDS.128 R4, [R4+0x140] ;  /* 0x0001400004047984 */ /* 0x000e620000000c00 */
[----:B------:R-:W-:Y:S02]  /*3270*/  PRMT R2, RZ, 0x654, R2 ;  /* 0x00000654ff027816 */ /* 0x000fe40000000002 */
[C---:B------:R-:W-:Y:S01]  /*3280*/  ISETP.NE.AND P1, PT, R11.reuse, 0x2, PT ;  /* 0x000000020b00780c */ /* 0x040fe20003f25270 */
[----:B------:R-:W-:Y:S01]  /*3290*/  @!PT LDS RZ, [RZ] ;  /* 0x00000000fffff984 */ /* 0x000fe20000000800 */
[----:B------:R-:W-:Y:S01]  /*32a0*/  @!PT LDS RZ, [RZ] ;  /* 0x00000000fffff984 */ /* 0x000fe20000000800 */
[----:B------:R-:W-:Y:S01]  /*32b0*/  @!PT LDS RZ, [RZ] ;  /* 0x00000000fffff984 */ /* 0x000fe20000000800 */
[----:B------:R-:W-:Y:S01]  /*32c0*/  @!PT LDS RZ, [RZ] ;  /* 0x00000000fffff984 */ /* 0x000fe20000000800 */
[----:B------:R2:W-:Y:S06]  /*32d0*/  MEMBAR.ALL.CTA ;  /* 0x0000000000007992 */ /* 0x0005ec0000008000 */
[----:B--2---:R-:W2:Y:S01]  /*32e0*/  FENCE.VIEW.ASYNC.S ;  /* 0x00000000000073c6 */ /* 0x004ea20000000000 */
[----:B------:R-:W-:Y:S01]  /*32f0*/  SEL R11, R11, RZ, P1 ;  /* 0x000000ff0b0b7207 */ /* 0x000fe20000800000 */
[----:B--2---:R2:W-:Y:S01]  /*3300*/  SYNCS.ARRIVE.TRANS64.RED.A1T0 RZ, [R2+URZ], RZ ;  /* 0x000000ff02ff79a7 */ /* 0x0045e200081004ff */
[----:B-1----:R-:W-:-:S02]  /*3310*/  LOP3.LUT P3, RZ, R6, 0x1, RZ, 0xc0, !PT ;  /* 0x0000000106ff7812 */ /* 0x002fc4000786c0ff */
[----:B------:R-:W-:-:S04]  /*3320*/  SEL R4, RZ, 0x1, P1 ;  /* 0x00000001ff047807 */ /* 0x000fc80000800000 */
[----:B------:R-:W-:Y:S02]  /*3330*/  LOP3.LUT R10, R10, R4, RZ, 0x3c, !PT ;  /* 0x000000040a0a7212 */ /* 0x000fe400078e3cff */
[----:B--2---:R-:W-:-:S04]  /*3340*/  SEL R2, RZ, 0x1, P0 ;  /* 0x00000001ff027807 */ /* 0x004fc80000000000 */
[----:B------:R-:W-:Y:S01]  /*3350*/  LOP3.LUT R9, R9, R2, RZ, 0x3c, !PT ;  /* 0x0000000209097212 */ /* 0x000fe200078e3cff */
[----:B------:R-:W-:Y:S06]  /*3360*/  @P3 BRA `(.L_x_56) ;  /* 0xfffffffc002c3947 */ /* 0x000fec000383ffff */
[----:B------:R-:W-:Y:S01]  /*3370*/  ULEA UR4, UR5, UR6, 0x3 ;  /* 0x0000000605047291 */ /* 0x000fe2000f8e18ff */
[----:B------:R-:W-:-:S08]  /*3380*/  SHF.L.U32 R2, R12, 0x1f, RZ ;  /* 0x0000001f0c027819 */ /* 0x000fd000000006ff */
[----:B------:R-:W1:Y:S02]  /*3390*/  SYNCS.PHASECHK.TRANS64 P0, [UR4+0xc0], R2 ;  /* 0x0000c002ff0075a7 */ /* 0x000e640008001004 */
[----:B-1----:R-:W-:Y:S05]  /*33a0*/  @P0 BRA `(.L_x_57) ;  /* 0x0000000000080947 */ /* 0x002fea0003800000 */
[----:B------:R-:W1:Y:S02]  /*33b0*/  SYNCS.PHASECHK.TRANS64.TRYWAIT P0, [UR4+0xc0], R2 ;  /* 0x0000c002ff0075a7 */ /* 0x000e640008001104 */
[----:B-1----:R-:W-:Y:S05]  /*33c0*/  @!P0 BRA `(.L_x_58) ;  /* 0x0000004c00fc8947 */ /* 0x002fea0003800000 */
.L_x_57:
[----:B------:R-:W-:-:S04]  /*33d0*/  UIADD3 UR7, UPT, UPT, UR5, 0x1, URZ ;  /* 0x0000000105077890 */ /* 0x000fc8000fffe0ff */
[----:B------:R-:W-:-:S04]  /*33e0*/  UISETP.NE.AND UP0, UPT, UR7, 0x2, UPT ;  /* 0x000000020700788c */ /* 0x000fc8000bf05270 */
[----:B------:R-:W-:Y:S02]  /*33f0*/  USEL UR8, URZ, 0x1, UP0 ;  /* 0x00000001ff087887 */ /* 0x000fe40008000000 */
[----:B------:R-:W-:-:S04]  /*3400*/  USEL UR7, UR7, URZ, UP0 ;  /* 0x000000ff07077287 */ /* 0x000fc80008000000 */
[----:B------:R-:W-:Y:S01]  /*3410*/  ULEA UR7, UR7, UR6, 0x3 ;  /* 0x0000000607077291 */ /* 0x000fe2000f8e18ff */
[----:B-1----:R-:W-:-:S04]  /*3420*/  LOP3.LUT R2, R12, UR8, RZ, 0x3c, !PT ;  /* 0x000000080c027c12 */ /* 0x002fc8000f8e3cff */
[----:B------:R-:W-:-:S04]  /*3430*/  SHF.L.U32 R0, R2, 0x1f, RZ ;  /* 0x0000001f02007819 */ /* 0x000fc800000006ff */
[----:B------:R-:W1:Y:S02]  /*3440*/  SYNCS.PHASECHK.TRANS64 P0, [UR7+0xc0], R0 ;  /* 0x0000c000ff0075a7 */ /* 0x000e640008001007 */
[----:B-1----:R-:W-:Y:S05]  /*3450*/  @P0 EXIT ;  /* 0x000000000000094d */ /* 0x002fea0003800000 */
[----:B------:R-:W-:Y:S02]  /*3460*/  SHF.L.U32 R2, R2, 0x1f, RZ ;  /* 0x0000001f02027819 */ /* 0x000fe400000006ff */
[----:B------:R-:W-:-:S07]  /*3470*/  MOV R0, UR7 ;  /* 0x0000000700007c02 */ /* 0x000fce0008000f00 */
.L_x_59:
[----:B-1----:R1:W2:Y:S02]  /*3480*/  SYNCS.PHASECHK.TRANS64.TRYWAIT P0, [R0+URZ+0xc0], R2 ;  /* 0x0000c002000075a7 */ /* 0x0022a400080011ff */
[----:B--2---:R-:W-:Y:S05]  /*3490*/  @!P0 NANOSLEEP.SYNCS 0x989680 ;  /* 0x009896800000895d */ /* 0x004fea0003900000 */
[----:B------:R-:W2:Y:S02]  /*34a0*/  @!P0 SYNCS.PHASECHK.TRANS64 P0, [R0+URZ+0xc0], R2 ;  /* 0x0000c002000085a7 */ /* 0x000ea400080010ff */
[----:B--2---:R-:W-:Y:S05]  /*34b0*/  @P0 EXIT ;  /* 0x000000000000094d */ /* 0x004fea0003800000 */
[----:B------:R-:W-:Y:S05]  /*34c0*/  BRA `(.L_x_59) ;  /* 0xfffffffc00ec7947 */ /* 0x000fea000383ffff */
.L_x_52:
[----:B------:R-:W-:Y:S05]  /*34d0*/  BRA.U UP4, `(.L_x_60) ;  /* 0x0000000d04d47547 */ /* 0x000fea000b800000 */
[----:B------:R-:W-:Y:S01]  /*34e0*/  UMOV UR4, 0x40 ;  /* 0x0000004000047882 */ /* 0x000fe20000000000 */
[----:B------:R-:W-:Y:S01]  /*34f0*/  NOP ;  /* 0x0000000000007918 */ /* 0x000fe20000000000 */
[----:B------:R-:W-:Y:S01]  /*3500*/  ULEA UR5, UR45, UR4, 0x18 ;  /* 0x000000042d057291 */ /* 0x000fe2000f8ec0ff */
[----:B------:R-:W-:Y:S02]  /*3510*/  UMOV UR6, 0x400 ;  /* 0x0000040000067882 */ /* 0x000fe40000000000 */
[----:B------:R-:W-:-:S06]  /*3520*/  ULEA UR6, UR45, UR6, 0x18 ;  /* 0x000000062d067291 */ /* 0x000fcc000f8ec0ff */
[----:B------:R-:W1:Y:S02]  /*3530*/  LDS.U8 R0, [UR5+0x1c] ;  /* 0x00001c05ff007984 */ /* 0x000e640008000000 */
[----:B-1----:R-:W-:-:S13]  /*3540*/  ISETP.NE.AND P0, PT, R0, RZ, PT ;  /* 0x000000ff0000720c */ /* 0x002fda0003f05270 */
[----:B------:R-:W-:Y:S05]  /*3550*/  @P0 BRA `(.L_x_61) ;  /* 0x0000000000580947 */ /* 0x000fea0003800000 */
[----:B------:R-:W-:-:S13]  /*3560*/  ELECT P0, URZ, PT ;  /* 0x0000000000ff782f */ /* 0x000fda0003800000 */
[----:B------:R-:W-:Y:S05]  /*3570*/  @!P0 BRA `(.L_x_62) ;  /* 0x0000000000608947 */ /* 0x000fea0003800000 */
[----:B------:R-:W-:Y:S01]  /*3580*/  UMOV UR4, 0x10 ;  /* 0x0000001000047882 */ /* 0x000fe20000000000 */
[----:B------:R-:W-:Y:S01]  /*3590*/  HFMA2 R0, -RZ, RZ, 0, 5.9604644775390625e-08 ;  /* 0x00000001ff007431 */ /* 0x000fe200000001ff */
[----:B------:R-:W-:-:S03]  /*35a0*/  MOV R3, 0xffff ;  /* 0x0000ffff00037802 */ /* 0x000fc60000000f00 */
[----:B------:R-:W-:Y:S04]  /*35b0*/  DEPBAR.LE SB1, 0x36 ;  /* 0x00009d800000791a */ /* 0x000fe80000000000 */
[----:B------:R-:W1:Y:S02]  /*35c0*/  UTCATOMSWS.FIND_AND_SET.ALIGN UP0, UR4, UR4 ;  /* 0x00000004000475e3 */ /* 0x000e640008000800 */
[----:B-1----:R-:W-:Y:S01]  /*35d0*/  MOV R4, UR4 ;  /* 0x0000000400047c02 */ /* 0x002fe20008000f00 */
[----:B------:R-:W-:Y:S06]  /*35e0*/  BRA.U UP0, `(.L_x_63) ;  /* 0x0000000100187547 */ /* 0x000fec000b800000 */
.L_x_64:
[----:B------:R-:W-:Y:S05]  /*35f0*/  NANOSLEEP 0x64 ;  /* 0x000000640000795d */ /* 0x000fea0003800000 */
[----:B------:R-:W-:-:S05]  /*3600*/  UMOV UR4, 0x10 ;  /* 0x0000001000047882 */ /* 0x000fca0000000000 */
[----:B------:R-:W-:Y:S04]  /*3610*/  DEPBAR.LE SB1, 0x36 ;  /* 0x00009d800000791a */ /* 0x000fe80000000000 */
[----:B------:R-:W1:Y:S02]  /*3620*/  UTCATOMSWS.FIND_AND_SET.ALIGN UP0, UR4, UR4 ;  /* 0x00000004000475e3 */ /* 0x000e640008000800 */
[----:B-1----:R-:W-:Y:S01]  /*3630*/  MOV R4, UR4 ;  /* 0x0000000400047c02 */ /* 0x002fe20008000f00 */
[----:B------:R-:W-:Y:S05]  /*3640*/  BRA.U !UP0, `(.L_x_64) ;  /* 0xfffffffd08e87547 */ /* 0x000fea000b83ffff */
.L_x_63:
[-C--:B------:R-:W-:Y:S02]  /*3650*/  SHF.L.U32 R3, R3, R4.reuse, RZ ;  /* 0x0000000403037219 */ /* 0x080fe400000006ff */
[----:B------:R-:W-:Y:S01]  /*3660*/  SHF.L.U32 R0, R0, R4, RZ ;  /* 0x0000000400007219 */ /* 0x000fe200000006ff */
[----:B------:R-:W-:Y:S02]  /*3670*/  IMAD.SHL.U32 R4, R4, 0x20, RZ ;  /* 0x0000002004047824 */ /* 0x000fe400078e00ff */
[----:B------:R1:W-:Y:S04]  /*3680*/  ATOMS.OR RZ, [UR5+0x14], R3 ;  /* 0x00001403ffff798c */ /* 0x0003e8000b000005 */
[----:B------:R1:W-:Y:S04]  /*3690*/  ATOMS.OR RZ, [UR5+0x18], R0 ;  /* 0x00001800ffff798c */ /* 0x0003e8000b000005 */
[----:B------:R1:W-:Y:S01]  /*36a0*/  STS [UR6+0x160], R4 ;  /* 0x00016004ff007988 */ /* 0x0003e20008000806 */
[----:B------:R-:W-:Y:S05]  /*36b0*/  BRA `(.L_x_62) ;  /* 0x0000000000107947 */ /* 0x000fea0003800000 */
.L_x_61:
[----:B------:R-:W-:Y:S02]  /*36c0*/  MOV R0, 0xffffffff ;  /* 0xffffffff00007802 */ /* 0x000fe40000000f00 */
[----:B------:R-:W-:-:S03]  /*36d0*/  MOV R4, 0x3700 ;  /* 0x0000370000047802 */ /* 0x000fc60000000f00 */
[----:B------:R1:W-:Y:S04]  /*36e0*/  STS [UR6+0x160], R0 ;  /* 0x00016000ff007988 */ /* 0x0003e80008000806 */
[----:B-1---5:R-:W-:Y:S05]  /*36f0*/  CALL.REL.NOINC `($__internal_1_$__cuda_sm10x_tcgen05_guardrail_trap_phase_invalid_during_alloc) ;  /* 0x0000005000bc7944 */ /* 0x022fea0003c00000 */
.L_x_62:
[----:B------:R-:W-:Y:S05]  /*3700*/  WARPSYNC.ALL ;  /* 0x0000000000007948 */ /* 0x000fea0003800000 */
[----:B------:R-:W2:Y:S01]  /*3710*/  S2UR UR4, SR_CgaCtaId ;  /* 0x00000000000479c3 */ /* 0x000ea20000008800 */
[----:B------:R-:W-:Y:S01]  /*3720*/  UMOV UR26, 0x400 ;  /* 0x00000400001a7882 */ /* 0x000fe20000000000 */
[----:B------:R-:W-:-:S06]  /*3730*/  NOP ;  /* 0x0000000000007918 */ /* 0x000fcc0000000000 */
[----:B------:R-:W-:Y:S06]  /*3740*/  BAR.ARV 0x6, 0xa0 ;  /* 0x0182800000007b1d */ /* 0x000fec0000002000 */
[----:B------:R-:W3:Y:S01]  /*3750*/  LDCU UR5, c[0x0][0x38c] ;  /* 0x00007180ff0577ac */ /* 0x000ee20008000800 */
[----:B------:R-:W-:Y:S01]  /*3760*/  LOP3.LUT R2, R2, 0xffff, RZ, 0xc0, !PT ;  /* 0x0000ffff02027812 */ /* 0x000fe200078ec0ff */
[----:B------:R-:W-:Y:S01]  /*3770*/  IMAD.MOV.U32 R11, RZ, RZ, 0x1 ;  /* 0x00000001ff0b7424 */ /* 0x000fe200078e00ff */
[----:B------:R-:W-:Y:S01]  /*3780*/  CS2R R8, SRZ ;  /* 0x0000000000087805 */ /* 0x000fe2000001ff00 */
[----:B------:R-:W4:Y:S01]  /*3790*/  LDCU UR7, c[0x0][0x38c] ;  /* 0x00007180ff0777ac */ /* 0x000f220008000800 */
[----:B------:R-:W-:Y:S01]  /*37a0*/  R2UR UR27, R2 ;  /* 0x00000000021b72ca */ /* 0x000fe200000e0000 */
[----:B------:R-:W-:Y:S01]  /*37b0*/  IMAD.MOV.U32 R10, RZ, RZ, RZ ;  /* 0x000000ffff0a7224 */ /* 0x000fe200078e00ff */
[----:B------:R-:W-:Y:S01]  /*37c0*/  UMOV UR30, URZ ;  /* 0x000000ff001e7c82 */ /* 0x000fe20008000000 */
[----:B------:R-:W-:Y:S01]  /*37d0*/  UMOV UR24, URZ ;  /* 0x000000ff00187c82 */ /* 0x000fe20008000000 */
[----:B--2---:R-:W-:Y:S01]  /*37e0*/  ULEA UR26, UR4, UR26, 0x18 ;  /* 0x0000001a041a7291 */ /* 0x004fe2000f8ec0ff */
[----:B------:R-:W-:Y:S01]  /*37f0*/  UMOV UR38, 0x0 ;  /* 0x0000000000267882 */ /* 0x000fe20000000000 */
[----:B------:R-:W-:-:S02]  /*3800*/  UMOV UR39, 0x42004a0 ;  /* 0x042004a000277882 */ /* 0x000fc40000000000 */
[----:B------:R-:W-:Y:S02]  /*3810*/  UIADD3 UR4, UPT, UPT, UR26, 0x4400, URZ ;  /* 0x000044001a047890 */ /* 0x000fe4000fffe0ff */
[----:B------:R-:W-:Y:S02]  /*3820*/  UIADD3 UR6, UPT, UPT, UR26, 0x14400, URZ ;  /* 0x000144001a067890 */ /* 0x000fe4000fffe0ff */
[----:B---3--:R-:W-:Y:S01]  /*3830*/  UIADD3 UR5, UPT, UPT, UR5, 0x7f, URZ ;  /* 0x0000007f05057890 */ /* 0x008fe2000fffe0ff */
[----:B-1----:R-:W1:Y:S01]  /*3840*/  LDS R0, [UR26+0x160] ;  /* 0x0001601aff007984 */ /* 0x002e620008000800 */
[----:B------:R-:W-:Y:S01]  /*3850*/  UMOV UR36, 0x0 ;  /* 0x0000000000247882 */ /* 0x000fe20000000000 */
[----:B------:R-:W-:Y:S01]  /*3860*/  UMOV UR37, 0x42004a0 ;  /* 0x042004a000257882 */ /* 0x000fe20000000000 */
[----:B------:R-:W-:Y:S02]  /*3870*/  USHF.R.S32.HI UR40, URZ, 0x1f, UR5 ;  /* 0x0000001fff287899 */ /* 0x000fe40008011405 */
[----:B----4-:R-:W-:-:S02]  /*3880*/  UISETP.GE.AND UP4, UPT, UR7, 0x1, UPT ;  /* 0x000000010700788c */ /* 0x010fc4000bf86270 */
[----:B------:R-:W-:Y:S02]  /*3890*/  ULEA.HI UR40, UR40, UR5, URZ, 0x7 ;  /* 0x0000000528287291 */ /* 0x000fe4000f8f38ff */
[----:B------:R-:W-:Y:S02]  /*38a0*/  USHF.R.U32.HI UR5, URZ, 0x4, UR4 ;  /* 0x00000004ff057899 */ /* 0x000fe40008011604 */
[----:B------:R-:W-:Y:S02]  /*38b0*/  USHF.R.S32.HI UR40, URZ, 0x7, UR40 ;  /* 0x00000007ff287899 */ /* 0x000fe40008011428 */
[----:B------:R-:W-:Y:S02]  /*38c0*/  USHF.R.U32.HI UR4, URZ, 0x4, UR6 ;  /* 0x00000004ff047899 */ /* 0x000fe40008011606 */
[----:B------:R-:W-:Y:S02]  /*38d0*/  UISETP.LT.AND UP0, UPT, UR40, 0x1, UPT ;  /* 0x000000012800788c */ /* 0x000fe4000bf01270 */
[----:B------:R-:W-:-:S02]  /*38e0*/  ULOP3.LUT UR5, UR5, 0x3fff, URZ, 0xc0, !UPT ;  /* 0x00003fff05057892 */ /* 0x000fc4000f8ec0ff */
[----:B------:R-:W-:Y:S02]  /*38f0*/  ULOP3.LUT UR4, UR4, 0x3fff, URZ, 0xc0, !UPT ;  /* 0x00003fff04047892 */ /* 0x000fe4000f8ec0ff */
[----:B------:R-:W-:Y:S02]  /*3900*/  USEL UR41, UR40, 0x1, !UP0 ;  /* 0x0000000128297887 */ /* 0x000fe4000c000000 */
[----:B------:R-:W-:Y:S02]  /*3910*/  ULOP3.LUT UR28, UR5, 0x10000, URZ, 0xfc, !UPT ;  /* 0x00010000051c7892 */ /* 0x000fe4000f8efcff */
[----:B------:R-:W-:Y:S02]  /*3920*/  ULOP3.LUT UR29, UR4, 0x10000, URZ, 0xfc, !UPT ;  /* 0x00010000041d7892 */ /* 0x000fe4000f8efcff */
[----:B------:R-:W-:Y:S01]  /*3930*/  UIADD3 UR41, UPT, UPT, -UR41, URZ, URZ ;  /* 0x000000ff29297290 */ /* 0x000fe2000fffe1ff */
[----:B------:R-:W-:Y:S01]  /*3940*/  UMOV UR34, 0x0 ;  /* 0x0000000000227882 */ /* 0x000fe20000000000 */
[----:B------:R-:W-:Y:S01]  /*3950*/  UMOV UR35, 0x42004a0 ;  /* 0x042004a000237882 */ /* 0x000fe20000000000 */
[----:B------:R-:W-:Y:S01]  /*3960*/  UMOV UR32, 0x0 ;  /* 0x0000000000207882 */ /* 0x000fe20000000000 */
[----:B------:R-:W-:Y:S01]  /*3970*/  UMOV UR33, 0x42004a0 ;  /* 0x042004a000217882 */ /* 0x000fe20000000000 */
[----:B-1----:R-:W-:-:S15]  /*3980*/  R2UR UR42, R0 ;  /* 0x00000000002a72ca */ /* 0x002fde00000e0000 */
.L_x_71:
[----:B------:R-:W-:Y:S02]  /*3990*/  LEA R0, R10, UR26, 0x3 ;  /* 0x0000001a0a007c11 */ /* 0x000fe4000f8e18ff */
[----:B------:R-:W-:Y:S02]  /*39a0*/  SHF.L.U32 R2, R9, 0x1f, RZ ;  /* 0x0000001f09027819 */ /* 0x000fe400000006ff */
[----:B------:R-:W-:Y:S01]  /*39b0*/  PLOP3.LUT P0, PT, PT, PT, UP4, 0x80, 0x8 ;  /* 0x000000000008781c */ /* 0x000fe20003f0f048 */
[----:B------:R-:W-:Y:S01]  /*39c0*/  VIADD R3, R0, 0xc0 ;  /* 0x000000c000037836 */ /* 0x000fe20000000000 */
[----:B-1----:R-:W1:Y:S02]  /*39d0*/  SYNCS.PHASECHK.TRANS64.TRYWAIT P1, [R0+URZ+0xb0], R2 ;  /* 0x0000b002000075a7 */ /* 0x002e6400080211ff */
[----:B-1-3--:R-:W-:Y:S09]  /*39e0*/  @!P1 BRA `(.L_x_65) ;  /* 0x00000048008c9947 */ /* 0x00aff20003800000 */
.L_x_140:
[----:B------:R-:W-:Y:S01]  /*39f0*/  LEA R4, R10, UR26, 0x4 ;  /* 0x0000001a0a047c11 */ /* 0x000fe2000f8e20ff */
[----:B------:R-:W-:Y:S01]  /*3a00*/  @UP4 ULEA UR4, UR24, UR26, 0x3 ;  /* 0x0000001a18044291 */ /* 0x000fe2000f8e18ff */
[----:B------:R-:W-:Y:S01]  /*3a10*/  PLOP3.LUT P2, PT, PT, PT, PT, 0x80, 0x8 ;  /* 0x000000000008781c */ /* 0x000fe20003f4f070 */
[----:B------:R-:W-:Y:S01]  /*3a20*/  ULEA UR31, UR30, UR26, 0x3 ;  /* 0x0000001a1e1f7291 */ /* 0x000fe2000f8e18ff */
[----:B------:R-:W-:Y:S02]  /*3a30*/  PRMT R3, RZ, 0x654, R3 ;  /* 0x00000654ff037816 */ /* 0x000fe40000000003 */
[----:B------:R-:W2:Y:S01]  /*3a40*/  LDS.128 R4, [R4+0x140] ;  /* 0x0001400004047984 */ /* 0x000ea20000000c00 */
[----:B-1----:R-:W-:Y:S02]  /*3a50*/  @P0 SHF.L.U32 R2, R8, 0x1f, RZ ;  /* 0x0000001f08020819 */ /* 0x002fe400000006ff */
[----:B------:R-:W-:Y:S01]  /*3a60*/  SHF.L.U32 R0, R11, 0x1f, RZ ;  /* 0x0000001f0b007819 */ /* 0x000fe200000006ff */
[----:B------:R-:W-:Y:S01]  /*3a70*/  @!PT LDS RZ, [RZ] ;  /* 0x00000000fffff984 */ /* 0x000fe20000000800 */
[----:B------:R-:W-:Y:S01]  /*3a80*/  @!PT LDS RZ, [RZ] ;  /* 0x00000000fffff984 */ /* 0x000fe20000000800 */
[----:B------:R-:W-:Y:S01]  /*3a90*/  @!PT LDS RZ, [RZ] ;  /* 0x00000000fffff984 */ /* 0x000fe20000000800 */
[----:B------:R-:W-:Y:S01]  /*3aa0*/  @!PT LDS RZ, [RZ] ;  /* 0x00000000fffff984 */ /* 0x000fe20000000800 */
[----:B------:R1:W-:Y:S06]  /*3ab0*/  MEMBAR.ALL.CTA ;  /* 0x0000000000007992 */ /* 0x0003ec0000008000 */
[----:B-1----:R-:W1:Y:S02]  /*3ac0*/  FENCE.VIEW.ASYNC.S ;  /* 0x00000000000073c6 */ /* 0x002e640000000000 */
[----:B-1----:R1:W-:Y:S01]  /*3ad0*/  SYNCS.ARRIVE.TRANS64.RED.A1T0 RZ, [R3+URZ], RZ ;  /* 0x000000ff03ff79a7 */ /* 0x0023e200081004ff */
[----:B------:R1:W3:Y:S01]  /*3ae0*/  @P0 SYNCS.PHASECHK.TRANS64.TRYWAIT P2, [UR4], R2 ;  /* 0x00000002ff0005a7 */ /* 0x0002e20008041104 */
[----:B------:R-:W-:Y:S01]  /*3af0*/  ULEA.HI UR4, UR30, UR30, URZ, 0x1 ;  /* 0x0000001e1e047291 */ /* 0x000fe2000f8f08ff */
[----:B--2---:R-:W-:-:S03]  /*3b00*/  LOP3.LUT P1, RZ, R6, 0x1, RZ, 0xc0, !PT ;  /* 0x0000000106ff7812 */ /* 0x004fc6000782c0ff */
[----:B------:R-:W-:Y:S02]  /*3b10*/  USHF.L.U32 UR11, UR4, 0x6, URZ ;  /* 0x00000006040b7899 */ /* 0x000fe400080006ff */
[----:B------:R-:W-:Y:S02]  /*3b20*/  ULOP3.LUT UR4, UR4, 0xffe, URZ, 0xc0, !UPT ;  /* 0x00000ffe04047892 */ /* 0x000fe4000f8ec0ff */
[----:B------:R-:W-:Y:S02]  /*3b30*/  ULOP3.LUT UR11, UR11, 0xffffff80, URZ, 0xc0, !UPT ;  /* 0xffffff800b0b7892 */ /* 0x000fe4000f8ec0ff */
[----:B------:R-:W-:Y:S02]  /*3b40*/  UIADD3 UR4, UPT, UPT, -UR4, UR30, URZ ;  /* 0x0000001e04047290 */ /* 0x000fe4000fffe1ff */
[----:B------:R-:W-:Y:S01]  /*3b50*/  UIADD3 UR11, UPT, UPT, UR42, UR11, URZ ;  /* 0x0000000b2a0b7290 */ /* 0x000fe2000fffe0ff */
[----:B------:R-:W2:Y:S03]  /*3b60*/  SYNCS.PHASECHK.TRANS64.TRYWAIT P0, [UR31+0xf0], R0 ;  /* 0x0000f000ff0075a7 */ /* 0x000ea6000800111f */
[----:B------:R-:W-:Y:S01]  /*3b70*/  ULEA UR11, UR4, UR11, 0x14 ;  /* 0x0000000b040b7291 */ /* 0x000fe2000f8ea0ff */
[----:B-123--:R-:W-:Y:S11]  /*3b80*/  @!P0 BRA `(.L_x_66) ;  /* 0x0000004800388947 */ /* 0x00eff60003800000 */
.L_x_142:
[----:B------:R-:W-:Y:S01]  /*3b90*/  IADD3 R10, PT, PT, R10, 0x1, RZ ;  /* 0x000000010a0a7810 */ /* 0x000fe20007ffe0ff */
[----:B------:R-:W-:Y:S06]  /*3ba0*/  BRA.U !UP4, `(.L_x_67) ;  /* 0x000000010cc07547 */ /* 0x000fec000b800000 */
[----:B------:R-:W-:Y:S01]  /*3bb0*/  UPLOP3.LUT UP2, UPT, UPT, UPT, UPT, 0x40, 0x4 ;  /* 0x000000000004789c */ /* 0x000fe20003f4e870 */
[----:B------:R-:W-:Y:S01]  /*3bc0*/  UMOV UR23, UR41 ;  /* 0x0000002900177c82 */ /* 0x000fe20008000000 */
[----:B------:R-:W-:Y:S01]  /*3bd0*/  UMOV UR22, UR40 ;  /* 0x0000002800167c82 */ /* 0x000fe20008000000 */
[----:B------:R-:W-:-:S08]  /*3be0*/  UMOV UR10, UR24 ;  /* 0x00000018000a7c82 */ /* 0x000fd00008000000 */
.L_x_70:
[----:B------:R-:W-:Y:S02]  /*3bf0*/  UIADD3 UR23, UPT, UPT, UR23, 0x1, URZ ;  /* 0x0000000117177890 */ /* 0x000fe4000fffe0ff */
[----:B--2---:R-:W-:Y:S02]  /*3c00*/  ULEA UR5, UR10, UR26, 0x3 ;  /* 0x0000001a0a057291 */ /* 0x004fe4000f8e18ff */
[----:B------:R-:W-:Y:S01]  /*3c10*/  UISETP.NE.AND UP3, UPT, UR23, URZ, UPT ;  /* 0x000000ff1700728c */ /* 0x000fe2000bf65270 */
[----:B---3--:R-:W-:Y:S10]  /*3c20*/  @P2 BRA `(.L_x_68) ;  /* 0x00000000000c2947 */ /* 0x008ff40003800000 */
[----:B-1----:R-:W-:Y:S04]  /*3c30*/  SHF.L.U32 R2, R8, 0x1f, RZ ;  /* 0x0000001f08027819 */ /* 0x002fe800000006ff */
[----:B------:R-:W1:Y:S02]  /*3c40*/  SYNCS.PHASECHK.TRANS64.TRYWAIT P0, [UR5], R2 ;  /* 0x00000002ff0075a7 */ /* 0x000e640008001105 */
[----:B-1----:R-:W-:Y:S05]  /*3c50*/  @!P0 BRA `(.L_x_69) ;  /* 0x00000048001c8947 */ /* 0x002fea0003800000 */
.L_x_68:
[----:B------:R-:W-:Y:S01]  /*3c60*/  UISETP.NE.AND UP0, UPT, UR22, 0x1, UPT ;  /* 0x000000011600788c */ /* 0x000fe2000bf05270 */
[----:B------:R-:W-:Y:S01]  /*3c70*/  PLOP3.LUT P2, PT, PT, PT, PT, 0x80, 0x8 ;  /* 0x000000000008781c */ /* 0x000fe20003f4f070 */
[----:B------:R-:W-:Y:S02]  /*3c80*/  UIADD3 UR4, UPT, UPT, UR10, 0x1, URZ ;  /* 0x000000010a047890 */ /* 0x000fe4000fffe0ff */
[----:B------:R-:W-:Y:S02]  /*3c90*/  UIADD3 UR25, UPT, UPT, UR5, 0x40, URZ ;  /* 0x0000004005197890 */ /* 0x000fe4000fffe0ff */
[----:B------:R-:W-:Y:S01]  /*3ca0*/  UISETP.NE.AND UP1, UPT, UR4, 0x8, UPT ;  /* 0x000000080400788c */ /* 0x000fe2000bf25270 */
[----:B------:R-:W-:Y:S01]  /*3cb0*/  PLOP3.LUT P0, PT, PT, PT, UP0, 0x80, 0x8 ;  /* 0x000000000008781c */ /* 0x000fe20003f0f008 */
[----:B------:R-:W-:Y:S02]  /*3cc0*/  UIADD3 UR22, UPT, UPT, UR22, -0x1, URZ ;  /* 0xffffffff16167890 */ /* 0x000fe4000fffe0ff */
[----:B------:R-:W-:Y:S02]  /*3cd0*/  USEL UR6, URZ, 0x1, UP1 ;  /* 0x00000001ff067887 */ /* 0x000fe40008800000 */
[----:B------:R-:W-:Y:S01]  /*3ce0*/  USEL UR24, UR4, URZ, UP1 ;  /* 0x000000ff04187287 */ /* 0x000fe20008800000 */
[----:B------:R-:W-:Y:S01]  /*3cf0*/  UMOV UR7, 0x40004040 ;  /* 0x4000404000077882 */ /* 0x000fe20000000000 */
[----:B------:R-:W-:Y:S02]  /*3d00*/  UMOV UR5, 0x40004040 ;  /* 0x4000404000057882 */ /* 0x000fe40000000000 */
[----:B------:R-:W-:Y:S01]  /*3d10*/  @UP0 ULEA UR4, UR24, UR26, 0x3 ;  /* 0x0000001a18040291 */ /* 0x000fe2000f8e18ff */
[----:B------:R-:W-:Y:S01]  /*3d20*/  LOP3.LUT R8, R8, UR6, RZ, 0x3c, !PT ;  /* 0x0000000608087c12 */ /* 0x000fe2000f8e3cff */
[----:B------:R-:W-:Y:S01]  /*3d30*/  ULEA UR6, UR10, UR29, 0xa ;  /* 0x0000001d0a067291 */ /* 0x000fe2000f8e50ff */
[----:B------:R-:W-:Y:S02]  /*3d40*/  UMOV UR21, 0x40004040 ;  /* 0x4000404000157882 */ /* 0x000fe40000000000 */
[----:B-1----:R-:W-:Y:S01]  /*3d50*/  @P0 SHF.L.U32 R0, R8, 0x1f, RZ ;  /* 0x0000001f08000819 */ /* 0x002fe200000006ff */
[----:B------:R-:W-:Y:S02]  /*3d60*/  UIADD3 UR20, UPT, UPT, UR6, 0x2, URZ ;  /* 0x0000000206147890 */ /* 0x000fe4000fffe0ff */
[----:B------:R-:W-:Y:S01]  /*3d70*/  UIADD3 UR16, UPT, UPT, UR6, 0x4, URZ ;  /* 0x0000000406107890 */ /* 0x000fe2000fffe0ff */
[----:B------:R2:W3:Y:S01]  /*3d80*/  @P0 SYNCS.PHASECHK.TRANS64.TRYWAIT P2, [UR4], R0 ;  /* 0x00000000ff0005a7 */ /* 0x0004e20008041104 */
[----:B------:R-:W-:Y:S02]  /*3d90*/  ULEA UR4, UR10, UR28, 0x9 ;  /* 0x0000001c0a047291 */ /* 0x000fe4000f8e48ff */
[----:B------:R-:W-:Y:S02]  /*3da0*/  UIADD3 UR12, UPT, UPT, UR6, 0x6, URZ ;  /* 0x00000006060c7890 */ /* 0x000fe4000fffe0ff */
[----:B------:R-:W-:Y:S02]  /*3db0*/  UIADD3 UR18, UPT, UPT, UR4, 0x2, URZ ;  /* 0x0000000204127890 */ /* 0x000fe4000fffe0ff */
[----:B------:R-:W-:Y:S02]  /*3dc0*/  UIADD3 UR14, UPT, UPT, UR4, 0x4, URZ ;  /* 0x00000004040e7890 */ /* 0x000fe4000fffe0ff */
[----:B------:R-:W-:Y:S01]  /*3dd0*/  UIADD3 UR8, UPT, UPT, UR4, 0x6, URZ ;  /* 0x0000000604087890 */ /* 0x000fe2000fffe0ff */
[----:B------:R2:W-:Y:S01]  /*3de0*/  UTCIMMA gdesc[UR4], gdesc[UR6], tmem[UR11], tmem[UR38], idesc[UR39], UP2 ;  /* 0x00ff2606040075ea */ /* 0x0005e2000900010b */
[----:B------:R-:W-:Y:S01]  /*3df0*/  UPLOP3.LUT UP2, UPT, UPT, UPT, UPT, 0x80, 0x8 ;  /* 0x000000000008789c */ /* 0x000fe20003f4f070 */
[----:B------:R-:W-:Y:S01]  /*3e00*/  UMOV UR19, 0x40004040 ;  /* 0x4000404000137882 */ /* 0x000fe20000000000 */
[----:B------:R-:W-:Y:S01]  /*3e10*/  UMOV UR17, 0x40004040 ;  /* 0x4000404000117882 */ /* 0x000fe20000000000 */
[----:B------:R2:W-:Y:S01]  /*3e20*/  UTCIMMA gdesc[UR18], gdesc[UR20], tmem[UR11], tmem[UR36], idesc[UR37], UPT ;  /* 0x00ff2414120075ea */ /* 0x0005e2000b80010b */
[----:B------:R-:W-:Y:S01]  /*3e30*/  UMOV UR15, 0x40004040 ;  /* 0x40004040000f7882 */ /* 0x000fe20000000000 */
[----:B------:R-:W-:Y:S01]  /*3e40*/  UMOV UR13, 0x40004040 ;  /* 0x40004040000d7882 */ /* 0x000fe20000000000 */
[----:B------:R-:W-:Y:S01]  /*3e50*/  UMOV UR9, 0x40004040 ;  /* 0x4000404000097882 */ /* 0x000fe20000000000 */
[----:B------:R2:W-:Y:S01]  /*3e60*/  UTCIMMA gdesc[UR14], gdesc[UR16], tmem[UR11], tmem[UR34], idesc[UR35], UPT ;  /* 0x00ff22100e0075ea */ /* 0x0005e2000b80010b */
[----:B------:R2:W-:Y:S01]  /*3e70*/  UTCIMMA gdesc[UR8], gdesc[UR12], tmem[UR11], tmem[UR32], idesc[UR33], UPT ;  /* 0x00ff200c080075ea */ /* 0x0005e2000b80010b */
[----:B------:R2:W-:Y:S01]  /*3e80*/  UTCBAR.MULTICAST [UR25], URZ, UR27 ;  /* 0x000000ff190073e9 */ /* 0x0005e2000800081b */
[----:B------:R-:W-:Y:S01]  /*3e90*/  UMOV UR10, UR24 ;  /* 0x00000018000a7c82 */ /* 0x000fe20008000000 */
[----:B------:R-:W-:Y:S05]  /*3ea0*/  BRA.U UP3, `(.L_x_70) ;  /* 0xfffffffd03507547 */ /* 0x000fea000b83ffff */
.L_x_67:
[----:B--2---:R-:W-:Y:S01]  /*3eb0*/  UIADD3 UR4, UPT, UPT, UR30, 0x1, URZ ;  /* 0x000000011e047890 */ /* 0x004fe2000fffe0ff */
[C---:B------:R-:W-:Y:S01]  /*3ec0*/  ISETP.NE.AND P0, PT, R10.reuse, 0x2, PT ;  /* 0x000000020a00780c */ /* 0x040fe20003f05270 */
[----:B------:R-:W-:Y:S02]  /*3ed0*/  UIADD3 UR5, UPT, UPT, UR31, 0xd0, URZ ;  /* 0x000000d01f057890 */ /* 0x000fe4000fffe0ff */
[----:B------:R-:W-:Y:S01]  /*3ee0*/  UISETP.NE.AND UP0, UPT, UR4, 0x4, UPT ;  /* 0x000000040400788c */ /* 0x000fe2000bf05270 */
[----:B-1----:R-:W-:Y:S02]  /*3ef0*/  SEL R0, RZ, 0x1, P0 ;  /* 0x00000001ff007807 */ /* 0x002fe40000000000 */
[----:B------:R-:W-:Y:S01]  /*3f00*/  SEL R10, R10, RZ, P0 ;  /* 0x000000ff0a0a7207 */ /* 0x000fe20000000000 */
[----:B------:R-:W-:Y:S01]  /*3f10*/  USEL UR6, URZ, 0x1, UP0 ;  /* 0x00000001ff067887 */ /* 0x000fe20008000000 */
[----:B------:R-:W-:Y:S01]  /*3f20*/  LOP3.LUT R9, R9, R0, RZ, 0x3c, !PT ;  /* 0x0000000009097212 */ /* 0x000fe200078e3cff */
[----:B------:R-:W-:Y:S01]  /*3f30*/  USEL UR30, UR4, URZ, UP0 ;  /* 0x000000ff041e7287 */ /* 0x000fe20008000000 */
[----:B------:R1:W-:Y:S03]  /*3f40*/  UTCBAR [UR5], URZ ;  /* 0x000000ff050073e9 */ /* 0x0003e600080000ff */
[----:B------:R-:W-:Y:S01]  /*3f50*/  LOP3.LUT R11, R11, UR6, RZ, 0x3c, !PT ;  /* 0x000000060b0b7c12 */ /* 0x000fe2000f8e3cff */
[----:B------:R-:W-:Y:S07]  /*3f60*/  @P1 BRA `(.L_x_71) ;  /* 0xfffffff800881947 */ /* 0x000fee000383ffff */
[----:B------:R-:W2:Y:S01]  /*3f70*/  S2UR UR8, SR_CgaCtaId ;  /* 0x00000000000879c3 */ /* 0x000ea20000008800 */
[----:B------:R-:W-:Y:S01]  /*3f80*/  ELECT P0, URZ, PT ;  /* 0x0000000000ff782f */ /* 0x000fe20003800000 */
[----:B------:R-:W-:Y:S01]  /*3f90*/  IMAD.MOV.U32 R0, RZ, RZ, 0x1 ;  /* 0x00000001ff007424 */ /* 0x000fe200078e00ff */
[----:B------:R-:W-:Y:S01]  /*3fa0*/  UIADD3 UR26, UPT, UPT, UR26, 0xf0, URZ ;  /* 0x000000f01a1a7890 */ /* 0x000fe2000fffe0ff */
[----:B------:R-:W-:Y:S01]  /*3fb0*/  SHF.L.U32 R2, R11, 0x1f, RZ ;  /* 0x0000001f0b027819 */ /* 0x000fe200000006ff */
[----:B------:R-:W-:-:S03]  /*3fc0*/  UMOV UR4, 0x40 ;  /* 0x0000004000047882 */ /* 0x000fc60000000000 */
[----:B------:R-:W-:Y:S01]  /*3fd0*/  UVIRTCOUNT.DEALLOC.SMPOOL 0x80 ;  /* 0x000000800000784c */ /* 0x000fe20000000000 */
[----:B--2---:R-:W-:Y:S02]  /*3fe0*/  ULEA UR8, UR8, UR4, 0x18 ;  /* 0x0000000408087291 */ /* 0x004fe4000f8ec0ff */
[----:B------:R-:W-:-:S07]  /*3ff0*/  ULEA UR4, UR30, UR26, 0x3 ;  /* 0x0000001a1e047291 */ /* 0x000fce000f8e18ff */
[----:B------:R2:W-:Y:S02]  /*4000*/  @P0 STS.U8 [UR8+0x1c], R0 ;  /* 0x00001c00ff000988 */ /* 0x0005e40008000008 */
[----:B------:R-:W4:Y:S02]  /*4010*/  SYNCS.PHASECHK.TRANS64.TRYWAIT P0, [UR4], R2 ;  /* 0x00000002ff0075a7 */ /* 0x000f240008001104 */
[----:B--2-4-:R-:W-:Y:S05]  /*4020*/  @!P0 BRA `(.L_x_72) ;  /* 0x0000004400408947 */ /* 0x014fea0003800000 */
.L_x_145:
[----:B------:R-:W-:-:S04]  /*4030*/  UIADD3 UR4, UPT, UPT, UR30, 0x1, URZ ;  /* 0x000000011e047890 */ /* 0x000fc8000fffe0ff */
[----:B------:R-:W-:-:S04]  /*4040*/  UISETP.NE.AND UP0, UPT, UR4, 0x4, UPT ;  /* 0x000000040400788c */ /* 0x000fc8000bf05270 */
[----:B------:R-:W-:Y:S02]  /*4050*/  USEL UR6, URZ, 0x1, UP0 ;  /* 0x00000001ff067887 */ /* 0x000fe40008000000 */
[----:B------:R-:W-:-:S04]  /*4060*/  USEL UR4, UR4, URZ, UP0 ;  /* 0x000000ff04047287 */ /* 0x000fc80008000000 */
[----:B-1----:R-:W-:Y:S01]  /*4070*/  ULEA UR5, UR4, UR26, 0x3 ;  /* 0x0000001a04057291 */ /* 0x002fe2000f8e18ff */
[----:B--2---:R-:W-:-:S04]  /*4080*/  LOP3.LUT R2, R11, UR6, RZ, 0x3c, !PT ;  /* 0x000000060b027c12 */ /* 0x004fc8000f8e3cff */
[----:B------:R-:W-:-:S04]  /*4090*/  SHF.L.U32 R3, R2, 0x1f, RZ ;  /* 0x0000001f02037819 */ /* 0x000fc800000006ff */
[----:B------:R-:W1:Y:S02]  /*40a0*/  SYNCS.PHASECHK.TRANS64.TRYWAIT P0, [UR5], R3 ;  /* 0x00000003ff0075a7 */ /* 0x000e640008001105 */
[----:B-1----:R-:W-:Y:S05]  /*40b0*/  @!P0 BRA `(.L_x_73) ;  /* 0x0000004400348947 */ /* 0x002fea0003800000 */
.L_x_147:
        /* <DEDUP_REMOVED lines=9> */
.L_x_149:
[----:B------:R-:W-:-:S04]  /*4150*/  UIADD3 UR4, UPT, UPT, UR4, 0x1, URZ ;  /* 0x0000000104047890 */ /* 0x000fc8000fffe0ff */
[----:B------:R-:W-:-:S04]  /*4160*/  UISETP.NE.AND UP0, UPT, UR4, 0x4, UPT ;  /* 0x000000040400788c */ /* 0x000fc8000bf05270 */
[----:B------:R-:W-:Y:S02]  /*4170*/  USEL UR5, URZ, 0x1, UP0 ;  /* 0x00000001ff057887 */ /* 0x000fe40008000000 */
[----:B------:R-:W-:-:S04]  /*4180*/  USEL UR4, UR4, URZ, UP0 ;  /* 0x000000ff04047287 */ /* 0x000fc80008000000 */
[----:B------:R-:W-:Y:S01]  /*4190*/  ULEA UR4, UR4, UR26, 0x3 ;  /* 0x0000001a04047291 */ /* 0x000fe2000f8e18ff */
[----:B------:R-:W-:-:S04]  /*41a0*/  LOP3.LUT R2, R2, UR5, RZ, 0x3c, !PT ;  /* 0x0000000502027c12 */ /* 0x000fc8000f8e3cff */
[----:B------:R-:W-:-:S04]  /*41b0*/  SHF.L.U32 R2, R2, 0x1f, RZ ;  /* 0x0000001f02027819 */ /* 0x000fc800000006ff */
[----:B------:R-:W2:Y:S02]  /*41c0*/  SYNCS.PHASECHK.TRANS64.TRYWAIT P0, [UR4], R2 ;  /* 0x00000002ff0075a7 */ /* 0x000ea40008001104 */
[----:B--2---:R-:W-:Y:S05]  /*41d0*/  @!P0 BRA `(.L_x_75) ;  /* 0x00000044001c8947 */ /* 0x004fea0003800000 */
.L_x_151:
[----:B------:R-:W-:Y:S01]  /*41e0*/  NOP ;  /* 0x0000000000007918 */ /* 0x000fe20000000000 */
[----:B-1----:R-:W1:Y:S01]  /*41f0*/  LDS R0, [UR8+0x14] ;  /* 0x00001408ff007984 */ /* 0x002e620008000800 */
[----:B------:R-:W-:Y:S01]  /*4200*/  ULOP3.LUT UR4, UR42, 0xffff, URZ, 0xc0, !UPT ;  /* 0x0000ffff2a047892 */ /* 0x000fe2000f8ec0ff */
[----:B------:R-:W-:Y:S01]  /*4210*/  UMOV UR5, 0xffff ;  /* 0x0000ffff00057882 */ /* 0x000fe20000000000 */
[----:B------:R-:W-:Y:S02]  /*4220*/  UMOV UR6, 0x1 ;  /* 0x0000000100067882 */ /* 0x000fe40000000000 */
[----:B------:R-:W-:-:S04]  /*4230*/  USHF.R.U32.HI UR4, URZ, 0x5, UR4 ;  /* 0x00000005ff047899 */ /* 0x000fc80008011604 */
[----:B------:R-:W-:Y:S02]  /*4240*/  USHF.L.U32 UR5, UR5, UR4, URZ ;  /* 0x0000000405057299 */ /* 0x000fe400080006ff */
[----:B------:R-:W-:-:S04]  /*4250*/  USHF.L.U32 UR4, UR6, UR4, URZ ;  /* 0x0000000406047299 */ /* 0x000fc800080006ff */
[----:B-1----:R-:W-:-:S04]  /*4260*/  LOP3.LUT R0, R0, UR5, RZ, 0xc0, !PT ;  /* 0x0000000500007c12 */ /* 0x002fc8000f8ec0ff */
[----:B------:R-:W-:-:S13]  /*4270*/  ISETP.NE.AND P0, PT, R0, UR5, PT ;  /* 0x0000000500007c0c */ /* 0x000fda000bf05270 */
[----:B------:R-:W-:Y:S05]  /*4280*/  @P0 BRA `(.L_x_76) ;  /* 0x0000000000580947 */ /* 0x000fea0003800000 */
[----:B------:R-:W1:Y:S02]  /*4290*/  LDS R0, [UR8+0x18] ;  /* 0x00001808ff007984 */ /* 0x000e640008000800 */
[----:B-1----:R-:W-:-:S04]  /*42a0*/  LOP3.LUT R0, R0, UR4, RZ, 0xc0, !PT ;  /* 0x0000000400007c12 */ /* 0x002fc8000f8ec0ff */
[----:B------:R-:W-:-:S13]  /*42b0*/  ISETP.NE.AND P0, PT, R0, UR4, PT ;  /* 0x0000000400007c0c */ /* 0x000fda000bf05270 */
[----:B------:R-:W-:Y:S05]  /*42c0*/  @P0 BRA `(.L_x_77) ;  /* 0x00000000003c0947 */ /* 0x000fea0003800000 */
[----:B------:R-:W1:Y:S01]  /*42d0*/  S2R R2, SR_LANEID ;  /* 0x0000000000027919 */ /* 0x000e620000000000 */
[----:B------:R-:W-:-:S06]  /*42e0*/  ULOP3.LUT UR5, URZ, UR5, URZ, 0x33, !UPT ;  /* 0x00000005ff057292 */ /* 0x000fcc000f8e33ff */
[----:B------:R-:W-:-:S04]  /*42f0*/  IMAD.U32 R0, RZ, RZ, UR5 ;  /* 0x00000005ff007e24 */ /* 0x000fc8000f8e00ff */
[----:B------:R2:W4:Y:S02]  /*4300*/  REDUX UR7, R0 ;  /* 0x00000000000773c4 */ /* 0x0005240000000000 */
[----:B------:R1:W-:Y:S01]  /*4310*/  UTCATOMSWS.AND URZ, UR5 ;  /* 0x0000000500ff79e3 */ /* 0x0003e20008000000 */
[----:B--2---:R-:W-:Y:S01]  /*4320*/  LOP3.LUT R0, RZ, UR4, RZ, 0x33, !PT ;  /* 0x00000004ff007c12 */ /* 0x004fe2000f8e33ff */
[----:B------:R-:W-:Y:S02]  /*4330*/  VOTEU.ANY UR4, UPT, PT ;  /* 0x0000000000047886 */ /* 0x000fe400038e0100 */
[----:B------:R-:W-:Y:S02]  /*4340*/  UFLO.U32 UR4, UR4 ;  /* 0x00000004000472bd */ /* 0x000fe400080e0000 */
[----:B------:R-:W2:Y:S04]  /*4350*/  REDUX UR6, R0 ;  /* 0x00000000000673c4 */ /* 0x000ea80000000000 */
[----:B-1----:R-:W-:-:S02]  /*4360*/  ISETP.EQ.U32.AND P0, PT, R2, UR4, PT ;  /* 0x0000000402007c0c */ /* 0x002fc4000bf02070 */
[----:B----4-:R-:W-:-:S11]  /*4370*/  MOV R2, UR7 ;  /* 0x0000000700027c02 */ /* 0x010fd60008000f00 */
[----:B------:R1:W-:Y:S01]  /*4380*/  @P0 ATOMS.AND RZ, [UR8+0x14], R2 ;  /* 0x00001402ffff098c */ /* 0x0003e2000a800008 */
[----:B--2---:R-:W-:-:S05]  /*4390*/  IMAD.U32 R0, RZ, RZ, UR6 ;  /* 0x00000006ff007e24 */ /* 0x004fca000f8e00ff */
[----:B------:R1:W-:Y:S01]  /*43a0*/  @P0 ATOMS.AND RZ, [UR8+0x18], R0 ;  /* 0x00001800ffff098c */ /* 0x0003e2000a800008 */
[----:B------:R-:W-:Y:S05]  /*43b0*/  BRA `(.L_x_78) ;  /* 0x0000000000147947 */ /* 0x000fea0003800000 */
.L_x_77:
[----:B------:R-:W-:Y:S02]  /*43c0*/  MOV R2, 0x43e0 ;  /* 0x000043e000027802 */ /* 0x000fe40000000f00 */
[----:B---3-5:R-:W-:Y:S05]  /*43d0*/  CALL.REL.NOINC `($__internal_0_$__cuda_sm10x_tcgen05_guardrail_trap_col_being_dealloced_not_returned_by_alloc) ;  /* 0x0000004400787944 */ /* 0x028fea0003c00000 */
[----:B------:R-:W-:Y:S05]  /*43e0*/  BRA `(.L_x_78) ;  /* 0x0000000000087947 */ /* 0x000fea0003800000 */
.L_x_76:
[----:B------:R-:W-:Y:S02]  /*43f0*/  MOV R2, 0x4410 ;  /* 0x0000441000027802 */ /* 0x000fe40000000f00 */
[----:B---3-5:R-:W-:Y:S05]  /*4400*/  CALL.REL.NOINC `($__internal_2_$__cuda_sm10x_tcgen05_guardrail_trap_unallocated_columns_being_dealloced) ;  /* 0x0000004400847944 */ /* 0x028fea0003c00000 */
.L_x_78:
[----:B------:R-:W-:Y:S01]  /*4410*/  NOP ;  /* 0x0000000000007918 */ /* 0x000fe20000000000 */
[----:B------:R-:W-:Y:S05]  /*4420*/  EXIT ;  /* 0x000000000000794d */ /* 0x000fea0003800000 */
.L_x_60:
[----:B------:R-:W-:-:S09]  /*4430*/  UISETP.NE.OR UP0, UPT, UR17, 0x3, !UP3 ;  /* 0x000000031100788c */ /* 0x000fd2000df05670 */
[----:B------:R-:W-:Y:S05]  /*4440*/  BRA.U UP0, `(.L_x_79) ;  /* 0x0000000d007c7547 */ /* 0x000fea000b800000 */
[----:B------:R-:W1:Y:S01]  /*4450*/  LDCU UR32, c[0x0][0x370] ;  /* 0x00006e00ff2077ac */ /* 0x000e620008000800 */
[----:B------:R-:W2:Y:S01]  /*4460*/  LDC.64 R16, c[0x0][0x348] ;  /* 0x0000d200ff107b82 */ /* 0x000ea20000000a00 */
[----:B------:R-:W-:Y:S02]  /*4470*/  HFMA2 R13, -RZ, RZ, 0, 0 ;  /* 0x00000000ff0d7431 */ /* 0x000fe400000001ff */
[----:B------:R-:W-:Y:S01]  /*4480*/  IMAD.MOV.U32 R15, RZ, RZ, 0x1 ;  /* 0x00000001ff0f7424 */ /* 0x000fe200078e00ff */
[----:B------:R-:W1:Y:S01]  /*4490*/  LDCU.128 UR28, c[0x0][0xb10] ;  /* 0x00016200ff1c77ac */ /* 0x000e620008000c00 */
[----:B------:R-:W-:Y:S01]  /*44a0*/  IMAD.MOV.U32 R14, RZ, RZ, RZ ;  /* 0x000000ffff0e7224 */ /* 0x000fe200078e00ff */
[----:B------:R-:W-:Y:S01]  /*44b0*/  MOV R7, 0x1000 ;  /* 0x0000100000077802 */ /* 0x000fe20000000f00 */
[----:B------:R-:W3:Y:S01]  /*44c0*/  LDCU UR27, c[0x0][0x374] ;  /* 0x00006e80ff1b77ac */ /* 0x000ee20008000800 */
[----:B------:R-:W4:Y:S01]  /*44d0*/  LDC.64 R2, c[0x0][0x888] ;  /* 0x00022200ff027b82 */ /* 0x000f220000000a00 */
[----:B------:R-:W3:Y:S01]  /*44e0*/  LDCU UR15, c[0x0][0xb0c] ;  /* 0x00016180ff0f77ac */ /* 0x000ee20008000800 */
[----:B------:R-:W2:Y:S06]  /*44f0*/  LDCU UR38, c[0x0][0xb20] ;  /* 0x00016400ff2677ac */ /* 0x000eac0008000800 */
[----:B------:R-:W4:Y:S01]  /*4500*/  LDC.64 R4, c[0x0][0x890] ;  /* 0x00022400ff047b82 */ /* 0x000f220000000a00 */
[----:B------:R-:W2:Y:S01]  /*4510*/  LDCU UR4, c[0x0][0xb30] ;  /* 0x00016600ff0477ac */ /* 0x000ea20008000800 */
[----:B------:R-:W-:Y:S01]  /*4520*/  UMOV UR21, 0x400 ;  /* 0x0000040000157882 */ /* 0x000fe20000000000 */
[----:B-1----:R-:W-:-:S02]  /*4530*/  UIMAD.WIDE.U32 UR6, UR32, UR28, URZ ;  /* 0x0000001c200672a5 */ /* 0x002fc4000f8e00ff */
[----:B---3--:R-:W-:Y:S02]  /*4540*/  UIMAD.WIDE.U32 UR8, UR27, UR31, URZ ;  /* 0x0000001f1b0872a5 */ /* 0x008fe4000f8e00ff */
[----:B------:R-:W-:Y:S02]  /*4550*/  ULEA UR21, UR45, UR21, 0x18 ;  /* 0x000000152d157291 */ /* 0x000fe4000f8ec0ff */
[----:B------:R-:W-:Y:S02]  /*4560*/  UPLOP3.LUT UP3, UPT, UPT, UPT, UPT, 0x40, 0x4 ;  /* 0x000000000004789c */ /* 0x000fe40003f6e870 */
[----:B------:R-:W-:Y:S01]  /*4570*/  UIADD3 UR33, UPT, UPT, UR21, 0x88, URZ ;  /* 0x0000008815217890 */ /* 0x000fe2000fffe0ff */
[----:B------:R-:W-:Y:S01]  /*4580*/  UMOV UR6, UR7 ;  /* 0x0000000700067c82 */ /* 0x000fe20008000000 */
[----:B------:R-:W-:Y:S01]  /*4590*/  UMOV UR34, UR9 ;  /* 0x0000000900227c82 */ /* 0x000fe20008000000 */
[----:B------:R-:W-:Y:S02]  /*45a0*/  UISETP.GE.AND UP0, UPT, UR42, 0x1, UPT ;  /* 0x000000012a00788c */ /* 0x000fe4000bf06270 */
[----:B------:R-:W-:Y:S01]  /*45b0*/  UISETP.NE.AND UP4, UPT, UR42, 0x1, UPT ;  /* 0x000000012a00788c */ /* 0x000fe2000bf85270 */
[----:B------:R-:W1:Y:S01]  /*45c0*/  LDCU.64 UR22, c[0x0][0xb28] ;  /* 0x00016500ff1677ac */ /* 0x000e620008000a00 */
[----:B------:R-:W-:-:S02]  /*45d0*/  UISETP.NE.AND UP6, UPT, UR15, 0x1, UPT ;  /* 0x000000010f00788c */ /* 0x000fc4000bfc5270 */
[----:B------:R-:W-:Y:S02]  /*45e0*/  UISETP.NE.AND UP5, UPT, UR30, 0x1, UPT ;  /* 0x000000011e00788c */ /* 0x000fe4000bfa5270 */
[----:B------:R-:W-:Y:S02]  /*45f0*/  UIADD3 UR17, UPT, UPT, UR21, 0x80, URZ ;  /* 0x0000008015117890 */ /* 0x000fe4000fffe0ff */
[----:B------:R-:W-:Y:S02]  /*4600*/  UPRMT UR33, UR45, 0x654, UR33 ;  /* 0x000006542d217896 */ /* 0x000fe40008000021 */
[----:B------:R-:W-:Y:S02]  /*4610*/  USHF.R.U32.HI UR35, URZ, UR29, UR6 ;  /* 0x0000001dff237299 */ /* 0x000fe40008011606 */
[----:B--2---:R-:W-:Y:S02]  /*4620*/  USHF.R.U32.HI UR34, URZ, UR38, UR34 ;  /* 0x00000026ff227299 */ /* 0x004fe40008011622 */
[----:B------:R-:W-:-:S11]  /*4630*/  UISETP.NE.AND UP2, UPT, UR4, 0x1, UPT ;  /* 0x000000010400788c */ /* 0x000fd6000bf45270 */
.L_x_88:
[C---:B------:R-:W-:Y:S02]  /*4640*/  LEA R12, R14.reuse, UR21, 0x3 ;  /* 0x000000150e0c7c11 */ /* 0x040fe4000f8e18ff */
[----:B------:R-:W-:Y:S02]  /*4650*/  SHF.L.U32 R0, R13, 0x1f, RZ ;  /* 0x0000001f0d007819 */ /* 0x000fe400000006ff */
[----:B------:R-:W-:Y:S02]  /*4660*/  LEA R8, R14, UR21, 0x4 ;  /* 0x000000150e087c11 */ /* 0x000fe4000f8e20ff */
[----:B--2---:R-:W2:Y:S02]  /*4670*/  SYNCS.PHASECHK.TRANS64.TRYWAIT P0, [R12+URZ+0xb0], R0 ;  /* 0x0000b0000c0075a7 */ /* 0x004ea400080011ff */
[----:B--2---:R-:W-:Y:S05]  /*4680*/  @!P0 BRA `(.L_x_80) ;  /* 0x0000004000088947 */ /* 0x004fea0003800000 */
.L_x_152:
[----:B------:R-:W3:Y:S01]  /*4690*/  LDS.128 R8, [R8+0x140] ;  /* 0x0001400008087984 */ /* 0x000ee20000000c00 */
[----:B------:R-:W-:Y:S01]  /*46a0*/  UISETP.GE.AND UP0, UPT, UR42, 0x1, UPT ;  /* 0x000000012a00788c */ /* 0x000fe2000bf06270 */
[----:B------:R-:W-:Y:S01]  /*46b0*/  @!PT LDS RZ, [RZ] ;  /* 0x00000000fffff984 */ /* 0x000fe20000000800 */
[----:B------:R-:W-:Y:S01]  /*46c0*/  @!PT LDS RZ, [RZ] ;  /* 0x00000000fffff984 */ /* 0x000fe20000000800 */
[----:B------:R-:W-:Y:S01]  /*46d0*/  @!PT LDS RZ, [RZ] ;  /* 0x00000000fffff984 */ /* 0x000fe20000000800 */
[----:B------:R-:W-:Y:S01]  /*46e0*/  @!PT LDS RZ, [RZ] ;  /* 0x00000000fffff984 */ /* 0x000fe20000000800 */
[----:B------:R1:W-:Y:S06]  /*46f0*/  MEMBAR.ALL.CTA ;  /* 0x0000000000007992 */ /* 0x0003ec0000008000 */
[----:B-1----:R-:W1:Y:S01]  /*4700*/  FENCE.VIEW.ASYNC.S ;  /* 0x00000000000073c6 */ /* 0x002e620000000000 */
[----:B---3--:R-:W-:Y:S11]  /*4710*/  LOP3.LUT P0, RZ, R10, 0x1, RZ, 0xc0, !PT ;  /* 0x000000010aff7812 */ /* 0x008ff6000780c0ff */
[----:B------:R-:W-:Y:S02]  /*4720*/  @!UPT UIADD3 URZ, UPT, UPT, URZ, URZ, URZ ;  /* 0x000000fffffff290 */ /* 0x000fe4000fffe0ff */
[----:B-1----:R-:W-:Y:S01]  /*4730*/  VOTEU.ANY UP1, P0 ;  /* 0x0000000000ff7886 */ /* 0x002fe20000020100 */
[----:B------:R-:W-:Y:S11]  /*4740*/  PLOP3.LUT P0, PT, PT, PT, UP1, 0x80, 0x8 ;  /* 0x000000000008781c */ /* 0x000ff60003f0f018 */
[----:B------:R-:W-:Y:S02]  /*4750*/  @!UPT UIADD3 URZ, UPT, UPT, URZ, URZ, URZ ;  /* 0x000000fffffff290 */ /* 0x000fe4000fffe0ff */
[----:B--2---:R-:W-:Y:S02]  /*4760*/  @P0 SHF.R.U32.HI R0, RZ, 0x10, R9 ;  /* 0x00000010ff000819 */ /* 0x004fe40000011609 */
[----:B------:R-:W-:Y:S02]  /*4770*/  @P0 MOV R6, R8 ;  /* 0x0000000800060202 */ /* 0x000fe40000000f00 */
[----:B------:R-:W-:Y:S01]  /*4780*/  @P0 R2UR UR4, R0 ;  /* 0x00000000000402ca */ /* 0x000fe200000e0000 */
[----:B------:R-:W-:Y:S01]  /*4790*/  VIADD R0, R12, 0xc0 ;  /* 0x000000c00c007836 */ /* 0x000fe20000000000 */
[----:B------:R-:W-:Y:S02]  /*47a0*/  @P0 LOP3.LUT R8, R9, 0xffff, RZ, 0xc0, !PT ;  /* 0x0000ffff09080812 */ /* 0x000fe400078ec0ff */
[----:B------:R-:W-:Y:S02]  /*47b0*/  @P0 R2UR UR6, R6 ;  /* 0x00000000060602ca */ /* 0x000fe400000e0000 */
[----:B------:R-:W-:Y:S02]  /*47c0*/  PRMT R0, RZ, 0x654, R0 ;  /* 0x00000654ff007816 */ /* 0x000fe40000000000 */
[----:B------:R-:W-:Y:S02]  /*47d0*/  @P0 R2UR UR5, R8 ;  /* 0x00000000080502ca */ /* 0x000fe400000e0000 */
[----:B------:R1:W-:Y:S03]  /*47e0*/  SYNCS.ARRIVE.TRANS64.RED.A1T0 RZ, [R0+URZ], RZ ;  /* 0x000000ff00ff79a7 */ /* 0x0003e600081004ff */
[----:B------:R-:W-:Y:S04]  /*47f0*/  @UP1 UMOV UR26, UR4 ;  /* 0x00000004001a1c82 */ /* 0x000fe80008000000 */
[----:B------:R-:W-:Y:S04]  /*4800*/  @UP1 UMOV UR14, UR6 ;  /* 0x00000006000e1c82 */ /* 0x000fe80008000000 */
[----:B------:R-:W-:Y:S01]  /*4810*/  @UP1 UMOV UR13, UR5 ;  /* 0x00000005000d1c82 */ /* 0x000fe20008000000 */
[----:B------:R-:W-:Y:S05]  /*4820*/  BRA.U !UP0, `(.L_x_81) ;  /* 0x0000000108a47547 */ /* 0x000fea000b800000 */
[----:B------:R-:W-:Y:S02]  /*4830*/  UIMAD.WIDE.U32 UR8, UR13, UR31, URZ ;  /* 0x0000001f0d0872a5 */ /* 0x000fe4000f8e00ff */
[----:B------:R-:W-:Y:S02]  /*4840*/  UIMAD.WIDE.U32 UR10, UR14, UR28, URZ ;  /* 0x0000001c0e0a72a5 */ /* 0x000fe4000f8e00ff */
[----:B------:R-:W-:Y:S02]  /*4850*/  USEL UR4, UR27, UR34, !UP5 ;  /* 0x000000221b047287 */ /* 0x000fe4000e800000 */
[----:B------:R-:W-:Y:S02]  /*4860*/  USEL UR7, UR32, UR35, !UP6 ;  /* 0x0000002320077287 */ /* 0x000fe4000f000000 */
[----:B------:R-:W-:Y:S02]  /*4870*/  UIMAD.WIDE.U32 UR18, UR4, UR22, URZ ;  /* 0x00000016041272a5 */ /* 0x000fe4000f8e00ff */
[----:B------:R-:W-:Y:S01]  /*4880*/  UIMAD.WIDE.U32 UR24, UR7, UR22, URZ ;  /* 0x00000016071872a5 */ /* 0x000fe2000f8e00ff */
[----:B------:R-:W-:Y:S02]  /*4890*/  UMOV UR5, UR9 ;  /* 0x0000000900057c82 */ /* 0x000fe40008000000 */
[----:B------:R-:W-:Y:S03]  /*48a0*/  USHF.R.U32.HI UR6, URZ, UR38, UR5 ;  /* 0x00000026ff067299 */ /* 0x000fe60008011605 */
[----:B------:R-:W-:Y:S01]  /*48b0*/  UMOV UR5, UR11 ;  /* 0x0000000b00057c82 */ /* 0x000fe20008000000 */
[----:B------:R-:W-:Y:S02]  /*48c0*/  USEL UR6, UR13, UR6, !UP5 ;  /* 0x000000060d067287 */ /* 0x000fe4000e800000 */
[----:B------:R-:W-:Y:S02]  /*48d0*/  USHF.R.U32.HI UR8, URZ, UR29, UR5 ;  /* 0x0000001dff087299 */ /* 0x000fe40008011605 */
[----:B------:R-:W-:Y:S01]  /*48e0*/  UIMAD.WIDE.U32 UR10, UR6, UR22, URZ ;  /* 0x00000016060a72a5 */ /* 0x000fe2000f8e00ff */
[----:B------:R-:W-:Y:S02]  /*48f0*/  UMOV UR5, UR19 ;  /* 0x0000001300057c82 */ /* 0x000fe40008000000 */
[----:B------:R-:W-:Y:S03]  /*4900*/  @UP4 USHF.R.U32.HI UR4, URZ, UR23, UR5 ;  /* 0x00000017ff044299 */ /* 0x000fe60008011605 */
[----:B------:R-:W-:Y:S01]  /*4910*/  UMOV UR5, UR25 ;  /* 0x0000001900057c82 */ /* 0x000fe20008000000 */
[----:B------:R-:W-:Y:S02]  /*4920*/  UIMAD UR4, UR42, UR4, URZ ;  /* 0x000000042a0472a4 */ /* 0x000fe4000f8e02ff */
[----:B------:R-:W-:Y:S02]  /*4930*/  @UP4 USHF.R.U32.HI UR7, URZ, UR23, UR5 ;  /* 0x00000017ff074299 */ /* 0x000fe40008011605 */
[----:B------:R-:W-:Y:S02]  /*4940*/  USEL UR5, UR14, UR8, !UP6 ;  /* 0x000000080e057287 */ /* 0x000fe4000f000000 */
[----:B------:R-:W-:Y:S02]  /*4950*/  UIMAD UR8, UR42, UR7, URZ ;  /* 0x000000072a0872a4 */ /* 0x000fe4000f8e02ff */
[----:B------:R-:W-:Y:S03]  /*4960*/  UISETP.GE.AND UP0, UPT, UR6, UR4, UPT ;  /* 0x000000040600728c */ /* 0x000fe6000bf06270 */
[----:B------:R-:W-:Y:S01]  /*4970*/  UMOV UR4, UR11 ;  /* 0x0000000b00047c82 */ /* 0x000fe20008000000 */
[----:B------:R-:W-:Y:S02]  /*4980*/  UISETP.GE.OR UP0, UPT, UR5, UR8, UP0 ;  /* 0x000000080500728c */ /* 0x000fe40008706670 */
[----:B------:R-:W-:Y:S02]  /*4990*/  USHF.R.U32.HI UR4, URZ, UR23, UR4 ;  /* 0x00000017ff047299 */ /* 0x000fe40008011604 */
[----:B------:R-:W-:Y:S02]  /*49a0*/  UIMAD.WIDE.U32 UR8, UR5, UR22, URZ ;  /* 0x00000016050872a5 */ /* 0x000fe4000f8e00ff */
[----:B------:R-:W-:Y:S04]  /*49b0*/  USEL UR10, UR6, UR4, !UP4 ;  /* 0x00000004060a7287 */ /* 0x000fe8000e000000 */
[----:B------:R-:W-:Y:S01]  /*49c0*/  UIADD3 UR11, UPT, UPT, -UR10, URZ, URZ ;  /* 0x000000ff0a0b7290 */ /* 0x000fe2000fffe1ff */
[----:B------:R-:W-:Y:S02]  /*49d0*/  @!UP0 UMOV UR4, UR9 ;  /* 0x0000000900048c82 */ /* 0x000fe40008000000 */
[----:B------:R-:W-:Y:S02]  /*49e0*/  @!UP0 USHF.R.U32.HI UR4, URZ, UR23, UR4 ;  /* 0x00000017ff048299 */ /* 0x000fe40008011604 */
[----:B------:R-:W-:Y:S02]  /*49f0*/  UIMAD UR8, UR42, UR11, UR6 ;  /* 0x0000000b2a0872a4 */ /* 0x000fe4000f8e0206 */
[----:B------:R-:W-:Y:S04]  /*4a00*/  @!UP0 USEL UR4, UR5, UR4, !UP4 ;  /* 0x0000000405048287 */ /* 0x000fe8000e000000 */
[----:B------:R-:W-:Y:S02]  /*4a10*/  @!UP0 UIMAD UR8, UR7, UR8, UR4 ;  /* 0x00000008070882a4 */ /* 0x000fe4000f8e0204 */
[----:B------:R-:W-:Y:S02]  /*4a20*/  @!UP0 UIADD3 UR9, UPT, UPT, UR10, -UR4, URZ ;  /* 0x800000040a098290 */ /* 0x000fe4000fffe0ff */
[----:B------:R-:W-:Y:S02]  /*4a30*/  UIADD3 UR4, UPT, UPT, -UR5, URZ, URZ ;  /* 0x000000ff05047290 */ /* 0x000fe4000fffe1ff */
[----:B------:R-:W-:Y:S02]  /*4a40*/  UIADD3 UR7, UPT, UPT, -UR6, URZ, URZ ;  /* 0x000000ff06077290 */ /* 0x000fe4000fffe1ff */
[----:B------:R-:W-:Y:S02]  /*4a50*/  @!UP0 UIMAD UR6, UR9, UR42, UR5 ;  /* 0x0000002a090682a4 */ /* 0x000fe4000f8e0205 */
[----:B------:R-:W-:Y:S02]  /*4a60*/  UIMAD UR14, UR15, UR4, UR14 ;  /* 0x000000040f0e72a4 */ /* 0x000fe4000f8e020e */
[----:B------:R-:W-:Y:S01]  /*4a70*/  UIMAD UR13, UR30, UR7, UR13 ;  /* 0x000000071e0d72a4 */ /* 0x000fe2000f8e020d */
[----:B------:R-:W-:Y:S02]  /*4a80*/  @!UP0 UMOV UR5, UR8 ;  /* 0x0000000800058c82 */ /* 0x000fe40008000000 */
[----:B------:R-:W-:Y:S02]  /*4a90*/  UIMAD UR14, UR5, UR15, UR14 ;  /* 0x0000000f050e72a4 */ /* 0x000fe4000f8e020e */
[----:B------:R-:W-:Y:S11]  /*4aa0*/  UIMAD UR13, UR6, UR30, UR13 ;  /* 0x0000001e060d72a4 */ /* 0x000ff6000f8e020d */
[----:B------:R-:W-:Y:S01]  /*4ab0*/  @!UPT UIADD3 URZ, UPT, UPT, URZ, URZ, URZ ;  /* 0x000000fffffff290 */ /* 0x000fe2000fffe0ff */
.L_x_81:
[----:B------:R-:W2:Y:S01]  /*4ac0*/  @!UP2 LDCU.128 UR8, c[0x0][0xb10] ;  /* 0x00016200ff08a7ac */ /* 0x000ea20008000c00 */
[C---:B----4-:R-:W-:Y:S02]  /*4ad0*/  ISETP.NE.U32.AND P1, PT, R4.reuse, RZ, PT ;  /* 0x000000ff0400720c */ /* 0x050fe40003f25070 */
[----:B------:R-:W-:Y:S02]  /*4ae0*/  ISETP.NE.U32.AND P0, PT, R4, RZ, PT ;  /* 0x000000ff0400720c */ /* 0x000fe40003f05070 */
[C---:B------:R-:W-:Y:S02]  /*4af0*/  ISETP.NE.AND.EX P1, PT, R5.reuse, RZ, PT, P1 ;  /* 0x000000ff0500720c */ /* 0x040fe40003f25310 */
[----:B------:R-:W-:Y:S01]  /*4b00*/  ISETP.NE.AND.EX P0, PT, R5, RZ, PT, P0 ;  /* 0x000000ff0500720c */ /* 0x000fe20003f05300 */
[----:B------:R-:W3:Y:S01]  /*4b10*/  @!UP2 LDCU UR5, c[0x0][0xb0c] ;  /* 0x00016180ff05a7ac */ /* 0x000ee20008000800 */
[----:B------:R-:W-:Y:S01]  /*4b20*/  SHF.L.U32 R9, R15, 0x1f, RZ ;  /* 0x0000001f0f097819 */ /* 0x000fe200000006ff */
[----:B------:R-:W-:Y:S02]  /*4b30*/  USHF.L.U32 UR19, UR16, 0x6, URZ ;  /* 0x0000000610137899 */ /* 0x000fe400080006ff */
[----:B------:R-:W-:Y:S02]  /*4b40*/  USHF.L.U32 UR18, UR20, 0x7, URZ ;  /* 0x0000000714127899 */ /* 0x000fe400080006ff */
[----:B--2---:R-:W-:Y:S07]  /*4b50*/  UIMAD.WIDE.U32 UR6, UR14, UR8, URZ ;  /* 0x000000080e0672a5 */ /* 0x004fee000f8e00ff */
[----:B------:R-:W-:Y:S01]  /*4b60*/  @!UP2 UMOV UR4, UR7 ;  /* 0x000000070004ac82 */ /* 0x000fe20008000000 */
[----:B---3--:R-:W-:Y:S02]  /*4b70*/  @!UP2 UISETP.NE.AND UP0, UPT, UR5, 0x1, UPT ;  /* 0x000000010500a88c */ /* 0x008fe4000bf05270 */
[----:B------:R-:W-:Y:S02]  /*4b80*/  @!UP2 USHF.R.U32.HI UR4, URZ, UR9, UR4 ;  /* 0x00000009ff04a299 */ /* 0x000fe40008011604 */
[----:B------:R-:W-:Y:S02]  /*4b90*/  UIMAD.WIDE.U32 UR6, UR13, UR11, URZ ;  /* 0x0000000b0d0672a5 */ /* 0x000fe4000f8e00ff */
[----:B------:R-:W-:Y:S02]  /*4ba0*/  @!UP2 USEL UR8, UR14, UR4, !UP0 ;  /* 0x000000040e08a287 */ /* 0x000fe4000c000000 */
[----:B------:R-:W-:Y:S03]  /*4bb0*/  @!UP2 UISETP.NE.AND UP0, UPT, UR10, 0x1, UPT ;  /* 0x000000010a00a88c */ /* 0x000fe6000bf05270 */
[----:B------:R-:W-:Y:S02]  /*4bc0*/  @!UP2 UMOV UR6, UR7 ;  /* 0x000000070006ac82 */ /* 0x000fe40008000000 */
[----:B------:R-:W2:Y:S02]  /*4bd0*/  @!UP2 LDCU UR4, c[0x0][0xb20] ;  /* 0x00016400ff04a7ac */ /* 0x000ea40008000800 */
[----:B--2---:R-:W-:Y:S04]  /*4be0*/  @!UP2 USHF.R.U32.HI UR6, URZ, UR4, UR6 ;  /* 0x00000004ff06a299 */ /* 0x004fe80008011606 */
[----:B------:R-:W-:Y:S04]  /*4bf0*/  @!UP2 USEL UR6, UR13, UR6, !UP0 ;  /* 0x000000060d06a287 */ /* 0x000fe8000c000000 */
[----:B------:R-:W-:Y:S02]  /*4c00*/  @!UP2 UIADD3 UR4, UPT, UPT, -UR8, UR6, URZ ;  /* 0x000000060804a290 */ /* 0x000fe4000fffe1ff */
[----:B------:R-:W-:Y:S02]  /*4c10*/  @!UP2 UIADD3 UR6, UPT, UPT, UR8, -UR6, URZ ;  /* 0x800000060806a290 */ /* 0x000fe4000fffe0ff */
[----:B------:R-:W-:Y:S02]  /*4c20*/  @!UP2 UIMAD UR14, UR4, UR5, UR14 ;  /* 0x00000005040ea2a4 */ /* 0x000fe4000f8e020e */
[----:B------:R-:W-:Y:S01]  /*4c30*/  @!UP2 UIMAD UR13, UR6, UR10, UR13 ;  /* 0x0000000a060da2a4 */ /* 0x000fe2000f8e020d */
[----:B------:R-:W-:Y:S11]  /*4c40*/  BRA.U UP3, `(.L_x_82) ;  /* 0x0000000103107547 */ /* 0x000ff6000b800000 */
[----:B------:R-:W-:Y:S04]  /*4c50*/  MOV R6, UR37 ;  /* 0x0000002500067c02 */ /* 0x000fe80008000f00 */
[----:B------:R-:W-:Y:S04]  /*4c60*/  SHF.L.U32 R6, R6, 0x1f, RZ ;  /* 0x0000001f06067819 */ /* 0x000fe800000006ff */
[----:B------:R-:W2:Y:S02]  /*4c70*/  SYNCS.PHASECHK.TRANS64.TRYWAIT P2, [UR21+0xa8], R6 ;  /* 0x0000a806ff0075a7 */ /* 0x000ea40008041115 */
[----:B--2---:R-:W-:Y:S05]  /*4c80*/  @!P2 BRA `(.L_x_83) ;  /* 0x00000038009ca947 */ /* 0x004fea0003800000 */
.L_x_82:
[----:B------:R-:W-:Y:S05]  /*4c90*/  @!P1 BRA `(.L_x_84) ;  /* 0x0000000000309947 */ /* 0x000fea0003800000 */
[----:B------:R-:W-:Y:S01]  /*4ca0*/  ISETP.NE.U32.AND P1, PT, R2, RZ, PT ;  /* 0x000000ff0200720c */ /* 0x000fe20003f25070 */
[----:B------:R-:W2:Y:S01]  /*4cb0*/  LDCU.64 UR4, c[0x0][0x358] ;  /* 0x00006b00ff0477ac */ /* 0x000ea20008000a00 */
[----:B------:R-:W-:Y:S02]  /*4cc0*/  IMAD.MOV.U32 R78, RZ, RZ, 0x1 ;  /* 0x00000001ff4e7424 */ /* 0x000fe400078e00ff */
[----:B------:R-:W-:Y:S11]  /*4cd0*/  ISETP.NE.AND.EX P1, PT, R3, RZ, PT, P1 ;  /* 0x000000ff0300720c */ /* 0x000ff60003f25310 */
[----:B------:R-:W-:Y:S02]  /*4ce0*/  @!UPT UIADD3 URZ, UPT, UPT, URZ, URZ, URZ ;  /* 0x000000fffffff290 */ /* 0x000fe4000fffe0ff */
[----:B------:R-:W3:Y:S01]  /*4cf0*/  @P1 LDC.64 R10, c[0x0][0x888] ;  /* 0x00022200ff0a1b82 */ /* 0x000ee20000000a00 */
[----:B-1----:R-:W-:Y:S04]  /*4d00*/  @P1 IMAD R0, R4, UR36, RZ ;  /* 0x0000002404001c24 */ /* 0x002fe8000f8e02ff */
[----:B---3--:R-:W-:Y:S04]  /*4d10*/  @P1 IMAD.WIDE R10, R0, 0x4, R10 ;  /* 0x00000004000a1825 */ /* 0x008fe800078e020a */
[----:B------:R-:W-:Y:S01]  /*4d20*/  HFMA2 R0, -RZ, RZ, 0, 5.9604644775390625e-08 ;  /* 0x00000001ff007431 */ /* 0x000fe200000001ff */
[----:B--2--5:R2:W5:Y:S04]  /*4d30*/  @P1 LDG.E R40, desc[UR4][R10.64] ;  /* 0x000000040a281981 */ /* 0x024568000c1e1900 */
[----:B------:R-:W-:Y:S01]  /*4d40*/  @!P1 PRMT R78, R0, 0x7610, R78 ;  /* 0x00007610004e9816 */ /* 0x000fe2000000004e */
[----:B--2---:R-:W3:Y:S06]  /*4d50*/  @!P1 LDC R40, c[0x0][0x880] ;  /* 0x00022000ff289b82 */ /* 0x004eec0000000800 */
.L_x_84:
[----:B---3-5:R-:W-:Y:S01]  /*4d60*/  @!P0 ISETP.EQ.AND P1, PT, R40, RZ, PT ;  /* 0x000000ff2800820c */ /* 0x028fe20003f22270 */
[----:B------:R-:W-:Y:S01]  /*4d70*/  @!UPT UIADD3 URZ, UPT, UPT, URZ, URZ, URZ ;  /* 0x000000fffffff290 */ /* 0x000fe2000fffe0ff */
[----:B------:R-:W-:Y:S11]  /*4d80*/  @!P0 BRA `(.L_x_85) ;  /* 0x0000000000188947 */ /* 0x000ff60003800000 */
[----:B------:R-:W-:Y:S02]  /*4d90*/  LOP3.LUT P0, RZ, R78, 0xff, RZ, 0xc0, !PT ;  /* 0x000000ff4eff7812 */ /* 0x000fe4000780c0ff */
[----:B------:R-:W-:Y:S04]  /*4da0*/  ISETP.NE.U32.AND P1, PT, R2, RZ, PT ;  /* 0x000000ff0200720c */ /* 0x000fe80003f25070 */
[----:B------:R-:W-:Y:S04]  /*4db0*/  ISETP.NE.AND.EX P1, PT, R3, RZ, PT, P1 ;  /* 0x000000ff0300720c */ /* 0x000fe80003f25310 */
[----:B------:R-:W-:Y:S03]  /*4dc0*/  PLOP3.LUT P1, PT, P1, PT, PT, 0x8, 0x80 ;  /* 0x000000000080781c */ /* 0x000fe60000f2e170 */
[----:B------:R-:W-:Y:S11]  /*4dd0*/  @P0 ISETP.EQ.AND P1, PT, R40, RZ, PT ;  /* 0x000000ff2800020c */ /* 0x000ff60003f22270 */
[----:B------:R-:W-:Y:S02]  /*4de0*/  @!UPT UIADD3 URZ, UPT, UPT, URZ, URZ, URZ ;  /* 0x000000fffffff290 */ /* 0x000fe4000fffe0ff */
.L_x_85:
[----:B------:R-:W2:Y:S01]  /*4df0*/  SYNCS.PHASECHK.TRANS64.TRYWAIT P2, [UR21+0x90], R9 ;  /* 0x00009009ff0075a7 */ /* 0x000ea20008041115 */
[----:B------:R-:W-:Y:S04]  /*4e00*/  ELECT P0, URZ, PT ;  /* 0x0000000000ff782f */ /* 0x000fe80003800000 */
[----:B------:R-:W-:Y:S11]  /*4e10*/  PLOP3.LUT P1, PT, P1, P0, PT, 0xf2, 0x2f ;  /* 0x00000000002f781c */ /* 0x000ff60000f21e72 */
[----:B------:R-:W-:Y:S02]  /*4e20*/  @!UPT UIADD3 URZ, UPT, UPT, URZ, URZ, URZ ;  /* 0x000000fffffff290 */ /* 0x000fe4000fffe0ff */
[----:B------:R-:W-:Y:S05]  /*4e30*/  @!P1 IADD3 R8, P0, PT, R16, 0x580, RZ ;  /* 0x0000058010089810 */ /* 0x000fea0007f1e0ff */
[----:B-1----:R-:W-:Y:S01]  /*4e40*/  @!P1 IMAD.X R6, RZ, RZ, R17, P0 ;  /* 0x000000ffff069224 */ /* 0x002fe200000e0611 */
[----:B--2---:R-:W-:Y:S07]  /*4e50*/  @!P2 BRA `(.L_x_86) ;  /* 0x000000380040a947 */ /* 0x004fee0003800000 */
.L_x_155:
[----:B------:R-:W-:Y:S01]  /*4e60*/  @!P1 R2UR UR5, R8 ;  /* 0x00000000080592ca */ /* 0x000fe200000e0000 */
[----:B------:R-:W-:Y:S01]  /*4e70*/  VOTEU.ALL UP0, P1 ;  /* 0x0000000000ff7886 */ /* 0x000fe20000800000 */
[----:B------:R-:W-:Y:S01]  /*4e80*/  @!P1 R2UR UR4, R6 ;  /* 0x00000000060492ca */ /* 0x000fe200000e0000 */
[----:B-1----:R-:W-:Y:S01]  /*4e90*/  @!P1 IMAD.MOV.U32 R0, RZ, RZ, 0x1000 ;  /* 0x00001000ff009424 */ /* 0x002fe200078e00ff */
[----:B------:R-:W-:Y:S01]  /*4ea0*/  UMOV UR8, 0x0 ;  /* 0x0000000000087882 */ /* 0x000fe20000000000 */
[----:B------:R-:W-:Y:S01]  /*4eb0*/  UMOV UR9, 0x10000000 ;  /* 0x1000000000097882 */ /* 0x000fe20000000000 */
[----:B------:R-:W-:Y:S01]  /*4ec0*/  @!UP0 UIADD3 UR16, UPT, UPT, UR21, 0x200, URZ ;  /* 0x0000020015108890 */ /* 0x000fe2000fffe0ff */
[----:B------:R-:W-:Y:S01]  /*4ed0*/  VIADD R14, R14, 0x1 ;  /* 0x000000010e0e7836 */ /* 0x000fe20000000000 */
[----:B------:R-:W-:Y:S01]  /*4ee0*/  VOTEU.ALL UP0, P1 ;  /* 0x0000000000ff7886 */ /* 0x000fe20000800000 */
[----:B------:R-:W-:Y:S01]  /*4ef0*/  UMOV UR20, UR36 ;  /* 0x0000002400147c82 */ /* 0x000fe20008000000 */
[----:B------:R-:W-:Y:S03]  /*4f00*/  UPRMT UR6, UR45, 0x654, UR17 ;  /* 0x000006542d067896 */ /* 0x000fe60008000011 */
[----:B------:R-:W-:Y:S02]  /*4f10*/  IMAD.U32 R10, RZ, RZ, UR5 ;  /* 0x00000005ff0a7e24 */ /* 0x000fe4000f8e00ff */
[----:B------:R-:W-:Y:S03]  /*4f20*/  IMAD.U32 R11, RZ, RZ, UR4 ;  /* 0x00000004ff0b7e24 */ /* 0x000fe6000f8e00ff */
[----:B------:R-:W-:Y:S02]  /*4f30*/  @!P1 R2UR UR4, R10 ;  /* 0x000000000a0492ca */ /* 0x000fe400000e0000 */
[----:B------:R-:W-:Y:S11]  /*4f40*/  @!P1 R2UR UR5, R11 ;  /* 0x000000000b0592ca */ /* 0x000ff600000e0000 */
[----:B------:R-:W-:Y:S02]  /*4f50*/  @!UPT UIADD3 URZ, UPT, UPT, URZ, URZ, URZ ;  /* 0x000000fffffff290 */ /* 0x000fe4000fffe0ff */
[----:B------:R1:W-:Y:S01]  /*4f60*/  @!UP0 UTMALDG.3D [UR16], [UR4], desc[UR8] ;  /* 0x00000810040085b4 */ /* 0x0003e20008011000 */
[----:B------:R1:W-:Y:S01]  /*4f70*/  @!P1 SYNCS.ARRIVE.TRANS64.RED.A0TR RZ, [UR21+0x80], R0 ;  /* 0x00008000ffff99a7 */ /* 0x0003e20008300415 */
[----:B------:R-:W-:Y:S01]  /*4f80*/  SYNCS.ARRIVE.TRANS64.RED.A1T0 RZ, [UR6], RZ ;  /* 0x000000ffffff79a7 */ /* 0x000fe20008100406 */
[----:B------:R-:W2:Y:S02]  /*4f90*/  SYNCS.PHASECHK.TRANS64.TRYWAIT P0, [UR21+0x98], R9 ;  /* 0x00009809ff0075a7 */ /* 0x000ea40008001115 */
[----:B-12---:R-:W-:Y:S05]  /*4fa0*/  @!P0 BRA `(.L_x_87) ;  /* 0x0000003800048947 */ /* 0x006fea0003800000 */
.L_x_157:
[----:B------:R-:W-:Y:S01]  /*4fb0*/  @!P1 IADD3 R6, P0, PT, R16, 0x580, RZ ;  /* 0x0000058010069810 */ /* 0x000fe20007f1e0ff */
[----:B------:R-:W-:Y:S01]  /*4fc0*/  VOTEU.ALL UP0, P1 ;  /* 0x0000000000ff7886 */ /* 0x000fe20000800000 */
[----:B------:R-:W-:Y:S01]  /*4fd0*/  UMOV UR6, 0x0 ;  /* 0x0000000000067882 */ /* 0x000fe20000000000 */
[----:B------:R-:W-:Y:S01]  /*4fe0*/  UMOV UR7, 0x10000000 ;  /* 0x1000000000077882 */ /* 0x000fe20000000000 */
[----:B------:R-:W-:Y:S01]  /*4ff0*/  @!P1 R2UR UR5, R6 ;  /* 0x00000000060592ca */ /* 0x000fe200000e0000 */
[----:B-1----:R-:W-:Y:S01]  /*5000*/  @!P1 IMAD.X R0, RZ, RZ, R17, P0 ;  /* 0x000000ffff009224 */ /* 0x002fe200000e0611 */
[----:B------:R-:W-:Y:S01]  /*5010*/  @!UP0 UIADD3 UR10, UPT, UPT, UR18, 0x40, URZ ;  /* 0x00000040120a8890 */ /* 0x000fe2000fffe0ff */
[----:B------:R-:W-:Y:S01]  /*5020*/  ISETP.NE.AND P0, PT, R14, 0x2, PT ;  /* 0x000000020e00780c */ /* 0x000fe20003f05270 */
[----:B------:R-:W-:Y:S01]  /*5030*/  @!UP0 UIADD3 UR8, UPT, UPT, UR21, 0x1200, URZ ;  /* 0x0000120015088890 */ /* 0x000fe2000fffe0ff */
[----:B------:R-:W-:Y:S01]  /*5040*/  LOP3.LUT R15, R15, 0x1, RZ, 0x3c, !PT ;  /* 0x000000010f0f7812 */ /* 0x000fe200078e3cff */
[----:B------:R-:W-:Y:S01]  /*5050*/  @!UP0 UIADD3 UR9, UPT, UPT, UR21, 0x88, URZ ;  /* 0x0000008815098890 */ /* 0x000fe2000fffe0ff */
[----:B------:R-:W-:Y:S01]  /*5060*/  @!P1 R2UR UR4, R0 ;  /* 0x00000000000492ca */ /* 0x000fe200000e0000 */
[----:B------:R-:W-:Y:S01]  /*5070*/  VOTEU.ALL UP0, P1 ;  /* 0x0000000000ff7886 */ /* 0x000fe20000800000 */
[----:B------:R-:W-:Y:S01]  /*5080*/  UMOV UR11, UR19 ;  /* 0x00000013000b7c82 */ /* 0x000fe20008000000 */
[----:B------:R-:W-:Y:S01]  /*5090*/  UMOV UR12, UR36 ;  /* 0x00000024000c7c82 */ /* 0x000fe20008000000 */
[----:B------:R-:W-:Y:S01]  /*50a0*/  SEL R0, RZ, 0x1, P0 ;  /* 0x00000001ff007807 */ /* 0x000fe20000000000 */
[----:B------:R-:W-:Y:S01]  /*50b0*/  UIADD3 UR20, UPT, UPT, UR13, UR62, URZ ;  /* 0x0000003e0d147290 */ /* 0x000fe2000fffe0ff */
[----:B------:R-:W-:Y:S01]  /*50c0*/  IMAD.U32 R8, RZ, RZ, UR5 ;  /* 0x00000005ff087e24 */ /* 0x000fe2000f8e00ff */
[----:B------:R-:W-:Y:S01]  /*50d0*/  SEL R14, R14, RZ, P0 ;  /* 0x000000ff0e0e7207 */ /* 0x000fe20000000000 */
[----:B------:R-:W-:Y:S01]  /*50e0*/  UIADD3 UR16, UPT, UPT, UR14, UR61, URZ ;  /* 0x0000003d0e107290 */ /* 0x000fe2000fffe0ff */
[----:B------:R-:W-:Y:S01]  /*50f0*/  LOP3.LUT R13, R13, R0, RZ, 0x3c, !PT ;  /* 0x000000000d0d7212 */ /* 0x000fe200078e3cff */
[----:B------:R-:W-:Y:S01]  /*5100*/  UPLOP3.LUT UP3, UPT, UPT, UPT, UPT, 0x80, 0x8 ;  /* 0x000000000008789c */ /* 0x000fe20003f6f070 */
[----:B------:R-:W-:Y:S02]  /*5110*/  UMOV UR36, UR26 ;  /* 0x0000001a00247c82 */ /* 0x000fe40008000000 */
[----:B------:R-:W-:Y:S01]  /*5120*/  IMAD.U32 R9, RZ, RZ, UR4 ;  /* 0x00000004ff097e24 */ /* 0x000fe2000f8e00ff */
[----:B------:R-:W-:Y:S04]  /*5130*/  @!P1 R2UR UR4, R8 ;  /* 0x00000000080492ca */ /* 0x000fe800000e0000 */
[----:B------:R-:W-:Y:S11]  /*5140*/  @!P1 R2UR UR5, R9 ;  /* 0x00000000090592ca */ /* 0x000ff600000e0000 */
[----:B------:R-:W-:Y:S02]  /*5150*/  @!UPT UIADD3 URZ, UPT, UPT, URZ, URZ, URZ ;  /* 0x000000fffffff290 */ /* 0x000fe4000fffe0ff */
[----:B------:R2:W-:Y:S01]  /*5160*/  @!UP0 UTMALDG.3D [UR8], [UR4], desc[UR6] ;  /* 0x00000608040085b4 */ /* 0x0005e20008011000 */
[----:B------:R2:W-:Y:S01]  /*5170*/  @!P1 SYNCS.ARRIVE.TRANS64.RED.A0TR RZ, [UR21+0x88], R7 ;  /* 0x00008807ffff99a7 */ /* 0x0005e20008300415 */
[----:B------:R-:W-:Y:S01]  /*5180*/  SYNCS.ARRIVE.TRANS64.RED.A1T0 RZ, [UR33], RZ ;  /* 0x000000ffffff79a7 */ /* 0x000fe20008100421 */
[----:B------:R-:W-:Y:S05]  /*5190*/  BRA.U UP1, `(.L_x_88) ;  /* 0xfffffff501287547 */ /* 0x000fea000b83ffff */
[----:B------:R-:W-:-:S04]  /*51a0*/  SHF.L.U32 R2, R15, 0x1f, RZ ;  /* 0x0000001f0f027819 */ /* 0x000fc800000006ff */
[----:B------:R-:W1:Y:S02]  /*51b0*/  SYNCS.PHASECHK.TRANS64.TRYWAIT P0, [UR21+0x90], R2 ;  /* 0x00009002ff0075a7 */ /* 0x000e640008001115 */
[----:B-1----:R-:W-:Y:S05]  /*51c0*/  @!P0 BRA `(.L_x_89) ;  /* 0x0000003400948947 */ /* 0x002fea0003800000 */
.L_x_159:
[----:B-1----:R-:W-:-:S07]  /*51d0*/  MOV R0, UR21 ;  /* 0x0000001500007c02 */ /* 0x002fce0008000f00 */
.L_x_90:
[----:B-1----:R-:W-:-:S04]  /*51e0*/  SHF.L.U32 R2, R15, 0x1f, RZ ;  /* 0x0000001f0f027819 */ /* 0x002fc800000006ff */
[----:B------:R1:W3:Y:S03]  /*51f0*/  SYNCS.PHASECHK.TRANS64.TRYWAIT P0, [R0+URZ+0x98], R2 ;  /* 0x00009802000075a7 */ /* 0x0002e600080011ff */
[----:B---3--:R-:W-:Y:S05]  /*5200*/  @!P0 NANOSLEEP.SYNCS 0x989680 ;  /* 0x009896800000895d */ /* 0x008fea0003900000 */
[----:B------:R-:W3:Y:S02]  /*5210*/  @!P0 SYNCS.PHASECHK.TRANS64 P0, [R0+URZ+0x98], R2 ;  /* 0x00009802000085a7 */ /* 0x000ee400080010ff */
[----:B--23--:R-:W-:Y:S05]  /*5220*/  @P0 EXIT ;  /* 0x000000000000094d */ /* 0x00cfea0003800000 */
[----:B------:R-:W-:Y:S05]  /*5230*/  BRA `(.L_x_90) ;  /* 0xfffffffc00e87947 */ /* 0x000fea000383ffff */
.L_x_79:
[----:B------:R-:W-:-:S06]  /*5240*/  UISETP.GE.AND UP0, UPT, UR17, 0x4, UPT ;  /* 0x000000041100788c */ /* 0x000fcc000bf06270 */
[----:B------:R-:W-:-:S13]  /*5250*/  PLOP3.LUT P0, PT, PT, PT, UP0, 0x80, 0x8 ;  /* 0x000000000008781c */ /* 0x000fda0003f0f008 */
[----:B------:R-:W-:Y:S05]  /*5260*/  @!P0 EXIT ;  /* 0x000000000000894d */ /* 0x000fea0003800000 */
[----:B------:R-:W-:Y:S01]  /*5270*/  BAR.SYNC.DEFER_BLOCKING 0x6, 0xa0 ;  /* 0x0182800000007b1d */ /* 0x000fe20000010000 */
[C---:B------:R-:W-:Y:S01]  /*5280*/  IMAD.SHL.U32 R5, R86.reuse, 0x40, RZ ;  /* 0x0000004056057824 */ /* 0x040fe200078e00ff */
[C---:B------:R-:W-:Y:S01]  /*5290*/  LOP3.LUT R88, R86.reuse, 0x60, RZ, 0xc0, !PT ;  /* 0x0000006056587812 */ /* 0x040fe200078ec0ff */
[C---:B------:R-:W-:Y:S01]  /*52a0*/  IMAD.SHL.U32 R69, R86.reuse, 0x20, RZ ;  /* 0x0000002056457824 */ /* 0x040fe200078e00ff */
[----:B------:R-:W-:Y:S01]  /*52b0*/  CS2R R84, SRZ ;  /* 0x0000000000547805 */ /* 0x000fe2000001ff00 */
[C---:B------:R-:W-:Y:S01]  /*52c0*/  IMAD.SHL.U32 R4, R86.reuse, 0x8, RZ ;  /* 0x0000000856047824 */ /* 0x040fe200078e00ff */
[----:B------:R-:W-:Y:S02]  /*52d0*/  UMOV UR44, 0x400 ;  /* 0x00000400002c7882 */ /* 0x000fe40000000000 */
[----:B------:R-:W1:Y:S01]  /*52e0*/  LDC.64 R74, c[0x0][0x888] ;  /* 0x00022200ff4a7b82 */ /* 0x000e620000000a00 */
[----:B------:R-:W-:Y:S01]  /*52f0*/  ULEA UR44, UR45, UR44, 0x18 ;  /* 0x0000002c2d2c7291 */ /* 0x000fe2000f8ec0ff */
[----:B------:R-:W-:Y:S01]  /*5300*/  LOP3.LUT R6, R5, 0x180, RZ, 0xc0, !PT ;  /* 0x0000018005067812 */ /* 0x000fe200078ec0ff */
[----:B------:R-:W-:Y:S01]  /*5310*/  IMAD.U32 R37, R86, 0x10000, RZ ;  /* 0x0001000056257824 */ /* 0x000fe200078e00ff */
[----:B------:R-:W-:Y:S01]  /*5320*/  LOP3.LUT R69, R69, 0xc00, RZ, 0xc0, !PT ;  /* 0x00000c0045457812 */ /* 0x000fe200078ec0ff */
[----:B------:R-:W-:Y:S01]  /*5330*/  UIADD3 UR4, UPT, UPT, UR44, 0x2200, URZ ;  /* 0x000022002c047890 */ /* 0x000fe2000fffe0ff */
[----:B------:R-:W-:Y:S01]  /*5340*/  LOP3.LUT R4, R6, 0x30, R4, 0xf8, !PT ;  /* 0x0000003006047812 */ /* 0x000fe200078ef804 */
[C---:B------:R-:W-:Y:S01]  /*5350*/  IMAD.SHL.U32 R6, R86.reuse, 0x2, RZ ;  /* 0x0000000256067824 */ /* 0x040fe200078e00ff */
[----:B------:R-:W2:Y:S01]  /*5360*/  LDC.64 R76, c[0x0][0x890] ;  /* 0x00022400ff4c7b82 */ /* 0x000ea20000000a00 */
[----:B------:R-:W-:Y:S01]  /*5370*/  LOP3.LUT R69, R69, 0x40, R5, 0xf8, !PT ;  /* 0x0000004045457812 */ /* 0x000fe200078ef805 */
[----:B------:R-:W-:Y:S01]  /*5380*/  IMAD.MOV.U32 R36, RZ, RZ, RZ ;  /* 0x000000ffff247224 */ /* 0x000fe200078e00ff */
[----:B------:R-:W-:Y:S01]  /*5390*/  LOP3.LUT R37, R37, 0x600000, RZ, 0xc0, !PT ;  /* 0x0060000025257812 */ /* 0x000fe200078ec0ff */
[----:B------:R-:W-:Y:S01]  /*53a0*/  IMAD.MOV.U32 R80, RZ, RZ, RZ ;  /* 0x000000ffff507224 */ /* 0x000fe200078e00ff */
[----:B------:R-:W-:-:S02]  /*53b0*/  LOP3.LUT R86, R86, 0x2, RZ, 0xc0, !PT ;  /* 0x0000000256567812 */ /* 0x000fc400078ec0ff */
[----:B------:R-:W-:Y:S02]  /*53c0*/  CS2R R82, SRZ ;  /* 0x0000000000527805 */ /* 0x000fe4000001ff00 */
[----:B------:R-:W-:Y:S01]  /*53d0*/  LOP3.LUT R4, R4, 0x20, R6, 0x78, !PT ;  /* 0x0000002004047812 */ /* 0x000fe200078e7806 */
[----:B------:R-:W3:Y:S01]  /*53e0*/  LDC.64 R72, c[0x0][0x8b0] ;  /* 0x00022c00ff487b82 */ /* 0x000ee20000000a00 */
[----:B------:R-:W4:Y:S01]  /*53f0*/  LDS R0, [UR44+0x160] ;  /* 0x0001602cff007984 */ /* 0x000f220008000800 */
[----:B------:R-:W-:Y:S01]  /*5400*/  LOP3.LUT R69, R69, 0x200, R5, 0xf8, !PT ;  /* 0x0000020045457812 */ /* 0x000fe200078ef805 */
[----:B------:R-:W-:Y:S01]  /*5410*/  IMAD.MOV R81, RZ, RZ, -R86 ;  /* 0x000000ffff517224 */ /* 0x000fe200078e0a56 */
[----:B------:R-:W1:Y:S01]  /*5420*/  LDCU UR58, c[0x0][0x370] ;  /* 0x00006e00ff3a77ac */ /* 0x000e620008000800 */
[----:B------:R-:W-:Y:S01]  /*5430*/  IMAD.U32 R87, RZ, RZ, UR4 ;  /* 0x00000004ff577e24 */ /* 0x000fe2000f8e00ff */
[----:B------:R-:W-:Y:S02]  /*5440*/  LOP3.LUT R69, R69, R4, RZ, 0xfc, !PT ;  /* 0x0000000445457212 */ /* 0x000fe400078efcff */
[----:B------:R-:W1:Y:S01]  /*5450*/  LDC.64 R70, c[0x0][0x8a8] ;  /* 0x00022a00ff467b82 */ /* 0x000e620000000a00 */
[----:B------:R-:W1:Y:S01]  /*5460*/  LDCU UR43, c[0x0][0xb0c] ;  /* 0x00016180ff2b77ac */ /* 0x000e620008000800 */
[----:B------:R-:W1:Y:S01]  /*5470*/  LDCU UR63, c[0x0][0xb20] ;  /* 0x00016400ff3f77ac */ /* 0x000e620008000800 */
[----:B------:R-:W1:Y:S01]  /*5480*/  LDCU UR39, c[0x0][0xb30] ;  /* 0x00016600ff2777ac */ /* 0x000e620008000800 */
[----:B------:R-:W1:Y:S01]  /*5490*/  LDCU.64 UR56, c[0x0][0x888] ;  /* 0x00011100ff3877ac */ /* 0x000e620008000a00 */
[----:B------:R-:W1:Y:S01]  /*54a0*/  LDCU.64 UR40, c[0x0][0xb28] ;  /* 0x00016500ff2877ac */ /* 0x000e620008000a00 */
[----:B------:R-:W1:Y:S01]  /*54b0*/  LDCU.128 UR52, c[0x0][0xb10] ;  /* 0x00016200ff3477ac */ /* 0x000e620008000c00 */
[----:B------:R-:W1:Y:S01]  /*54c0*/  LDCU UR47, c[0x0][0x374] ;  /* 0x00006e80ff2f77ac */ /* 0x000e620008000800 */
[----:B------:R-:W-:Y:S01]  /*54d0*/  UIADD3 UR60, UPT, UPT, UR44, 0x200, URZ ;  /* 0x000002002c3c7890 */ /* 0x000fe2000fffe0ff */
[----:B--2-4-:R-:W-:-:S11]  /*54e0*/  IMAD.IADD R37, R0, 0x1, R37 ;  /* 0x0000000100257824 */ /* 0x014fd600078e0225 */
.L_x_116:
[----:B------:R-:W-:Y:S02]  /*54f0*/  LEA R3, R80, UR44, 0x3 ;  /* 0x0000002c50037c11 */ /* 0x000fe4000f8e18ff */
[----:B------:R-:W-:Y:S02]  /*5500*/  SHF.L.U32 R0, R84, 0x1f, RZ ;  /* 0x0000001f54007819 */ /* 0x000fe400000006ff */
[----:B-1----:R-:W-:Y:S02]  /*5510*/  LEA R4, R80, UR44, 0x4 ;  /* 0x0000002c50047c11 */ /* 0x002fe4000f8e20ff */
[----:B------:R-:W2:Y:S02]  /*5520*/  SYNCS.PHASECHK.TRANS64.TRYWAIT P0, [R3+URZ+0xb0], R0 ;  /* 0x0000b000030075a7 */ /* 0x000ea400080011ff */
[----:B--2---:R-:W-:Y:S05]  /*5530*/  @!P0 BRA `(.L_x_91) ;  /* 0x0000003000d08947 */ /* 0x004fea0003800000 */
.L_x_160:
[----:B------:R-:W4:Y:S01]  /*5540*/  LDS.128 R4, [R4+0x140] ;  /* 0x0001400004047984 */ /* 0x000f220000000c00 */
[----:B------:R-:W-:Y:S01]  /*5550*/  UISETP.GE.AND UP0, UPT, UR42, 0x1, UPT ;  /* 0x000000012a00788c */ /* 0x000fe2000bf06270 */
[----:B------:R-:W-:Y:S01]  /*5560*/  @!PT LDS RZ, [RZ] ;  /* 0x00000000fffff984 */ /* 0x000fe20000000800 */
[----:B------:R-:W-:Y:S01]  /*5570*/  @!PT LDS RZ, [RZ] ;  /* 0x00000000fffff984 */ /* 0x000fe20000000800 */
[----:B------:R-:W-:Y:S01]  /*5580*/  @!PT LDS RZ, [RZ] ;  /* 0x00000000fffff984 */ /* 0x000fe20000000800 */
[----:B------:R-:W-:Y:S01]  /*5590*/  @!PT LDS RZ, [RZ] ;  /* 0x00000000fffff984 */ /* 0x000fe20000000800 */
[----:B------:R1:W-:Y:S06]  /*55a0*/  MEMBAR.ALL.CTA ;  /* 0x0000000000007992 */ /* 0x0003ec0000008000 */
[----:B-1----:R-:W1:Y:S01]  /*55b0*/  FENCE.VIEW.ASYNC.S ;  /* 0x00000000000073c6 */ /* 0x002e620000000000 */
[----:B----4-:R-:W-:Y:S11]  /*55c0*/  LOP3.LUT P0, RZ, R6, 0x1, RZ, 0xc0, !PT ;  /* 0x0000000106ff7812 */ /* 0x010ff6000780c0ff */
[----:B------:R-:W-:Y:S02]  /*55d0*/  @!UPT UIADD3 URZ, UPT, UPT, URZ, URZ, URZ ;  /* 0x000000fffffff290 */ /* 0x000fe4000fffe0ff */
[----:B-1----:R-:W-:Y:S01]  /*55e0*/  VOTEU.ANY UP1, P0 ;  /* 0x0000000000ff7886 */ /* 0x002fe20000020100 */
[----:B------:R-:W-:Y:S01]  /*55f0*/  PLOP3.LUT P0, PT, PT, PT, UP1, 0x80, 0x8 ;  /* 0x000000000008781c */ /* 0x000fe20003f0f018 */
[----:B------:R-:W-:Y:S11]  /*5600*/  UP2UR UR46, UPR, URZ, 0x2 ;  /* 0x00000002ff2e7883 */ /* 0x000ff60008000000 */
[----:B------:R-:W-:Y:S01]  /*5610*/  @!UPT UIADD3 URZ, UPT, UPT, URZ, URZ, URZ ;  /* 0x000000fffffff290 */ /* 0x000fe2000fffe0ff */
        /* <DEDUP_REMOVED lines=15> */
[----:B------:R-:W-:Y:S02]  /*5710*/  UISETP.NE.AND UP0, UPT, UR54, 0x1, UPT ;  /* 0x000000013600788c */ /* 0x000fe4000bf05270 */
[----:B------:R-:W-:Y:S02]  /*5720*/  UIMAD.WIDE.U32 UR8, UR37, UR55, URZ ;  /* 0x00000037250872a5 */ /* 0x000fe4000f8e00ff */
[----:B------:R-:W-:Y:S02]  /*5730*/  UIMAD.WIDE.U32 UR10, UR38, UR52, URZ ;  /* 0x00000034260a72a5 */ /* 0x000fe4000f8e00ff */
[----:B------:R-:W-:Y:S02]  /*5740*/  UISETP.NE.AND UP1, UPT, UR43, 0x1, UPT ;  /* 0x000000012b00788c */ /* 0x000fe4000bf25270 */
[----:B------:R-:W-:Y:S01]  /*5750*/  UISETP.NE.AND UP2, UPT, UR42, 0x1, UPT ;  /* 0x000000012a00788c */ /* 0x000fe2000bf45270 */
[----:B------:R-:W-:Y:S02]  /*5760*/  UMOV UR4, UR5 ;  /* 0x0000000500047c82 */ /* 0x000fe40008000000 */
[----:B------:R-:W-:Y:S03]  /*5770*/  USHF.R.U32.HI UR5, URZ, UR63, UR4 ;  /* 0x0000003fff057299 */ /* 0x000fe60008011604 */
[----:B------:R-:W-:Y:S02]  /*5780*/  UMOV UR4, UR7 ;  /* 0x0000000700047c82 */ /* 0x000fe40008000000 */
[----:B------:R-:W-:Y:S02]  /*5790*/  USHF.R.U32.HI UR7, URZ, UR53, UR4 ;  /* 0x00000035ff077299 */ /* 0x000fe40008011604 */
[----:B------:R-:W-:Y:S02]  /*57a0*/  USEL UR4, UR47, UR5, !UP0 ;  /* 0x000000052f047287 */ /* 0x000fe4000c000000 */
[----:B------:R-:W-:Y:S01]  /*57b0*/  USEL UR7, UR58, UR7, !UP1 ;  /* 0x000000073a077287 */ /* 0x000fe2000c800000 */
[----:B------:R-:W-:Y:S01]  /*57c0*/  UMOV UR5, UR9 ;  /* 0x0000000900057c82 */ /* 0x000fe20008000000 */
[----:B------:R-:W-:Y:S02]  /*57d0*/  UIMAD.WIDE.U32 UR8, UR4, UR40, URZ ;  /* 0x00000028040872a5 */ /* 0x000fe4000f8e00ff */
[----:B------:R-:W-:Y:S03]  /*57e0*/  USHF.R.U32.HI UR6, URZ, UR63, UR5 ;  /* 0x0000003fff067299 */ /* 0x000fe60008011605 */
[----:B------:R-:W-:Y:S01]  /*57f0*/  UMOV UR5, UR11 ;  /* 0x0000000b00057c82 */ /* 0x000fe20008000000 */
[----:B------:R-:W-:Y:S02]  /*5800*/  UIMAD.WIDE.U32 UR10, UR7, UR40, URZ ;  /* 0x00000028070a72a5 */ /* 0x000fe4000f8e00ff */
[----:B------:R-:W-:Y:S02]  /*5810*/  USHF.R.U32.HI UR12, URZ, UR53, UR5 ;  /* 0x00000035ff0c7299 */ /* 0x000fe40008011605 */
[----:B------:R-:W-:Y:S01]  /*5820*/  USEL UR6, UR37, UR6, !UP0 ;  /* 0x0000000625067287 */ /* 0x000fe2000c000000 */
[----:B------:R-:W-:Y:S02]  /*5830*/  UMOV UR5, UR9 ;  /* 0x0000000900057c82 */ /* 0x000fe40008000000 */
[----:B------:R-:W-:Y:S01]  /*5840*/  UMOV UR10, UR11 ;  /* 0x0000000b000a7c82 */ /* 0x000fe20008000000 */
[----:B------:R-:W-:Y:S02]  /*5850*/  @UP2 USHF.R.U32.HI UR4, URZ, UR41, UR5 ;  /* 0x00000029ff042299 */ /* 0x000fe40008011605 */
[----:B------:R-:W-:Y:S02]  /*5860*/  @UP2 USHF.R.U32.HI UR7, URZ, UR41, UR10 ;  /* 0x00000029ff072299 */ /* 0x000fe4000801160a */
[----:B------:R-:W-:Y:S02]  /*5870*/  UIMAD UR4, UR42, UR4, URZ ;  /* 0x000000042a0472a4 */ /* 0x000fe4000f8e02ff */
[----:B------:R-:W-:Y:S02]  /*5880*/  UIMAD.WIDE.U32 UR10, UR6, UR40, URZ ;  /* 0x00000028060a72a5 */ /* 0x000fe4000f8e00ff */
[----:B------:R-:W-:Y:S02]  /*5890*/  USEL UR5, UR38, UR12, !UP1 ;  /* 0x0000000c26057287 */ /* 0x000fe4000c800000 */
[----:B------:R-:W-:Y:S02]  /*58a0*/  UIMAD UR8, UR42, UR7, URZ ;  /* 0x000000072a0872a4 */ /* 0x000fe4000f8e02ff */
[----:B------:R-:W-:Y:S03]  /*58b0*/  UISETP.GE.AND UP0, UPT, UR6, UR4, UPT ;  /* 0x000000040600728c */ /* 0x000fe6000bf06270 */
[----:B------:R-:W-:Y:S01]  /*58c0*/  UMOV UR4, UR11 ;  /* 0x0000000b00047c82 */ /* 0x000fe20008000000 */
[----:B------:R-:W-:Y:S02]  /*58d0*/  UISETP.GE.OR UP0, UPT, UR5, UR8, UP0 ;  /* 0x000000080500728c */ /* 0x000fe40008706670 */
[----:B------:R-:W-:Y:S02]  /*58e0*/  USHF.R.U32.HI UR4, URZ, UR41, UR4 ;  /* 0x00000029ff047299 */ /* 0x000fe40008011604 */
[----:B------:R-:W-:Y:S02]  /*58f0*/  UIMAD.WIDE.U32 UR8, UR5, UR40, URZ ;  /* 0x00000028050872a5 */ /* 0x000fe4000f8e00ff */
[----:B------:R-:W-:Y:S02]  /*5900*/  USEL UR11, UR6, UR4, !UP2 ;  /* 0x00000004060b7287 */ /* 0x000fe4000d000000 */
[----:B------:R-:W-:Y:S02]  /*5910*/  UIADD3 UR8, UPT, UPT, -UR5, URZ, URZ ;  /* 0x000000ff05087290 */ /* 0x000fe4000fffe1ff */
[----:B------:R-:W-:Y:S01]  /*5920*/  UIADD3 UR10, UPT, UPT, -UR11, URZ, URZ ;  /* 0x000000ff0b0a7290 */ /* 0x000fe2000fffe1ff */
[----:B------:R-:W-:Y:S01]  /*5930*/  @!UP0 UMOV UR4, UR9 ;  /* 0x0000000900048c82 */ /* 0x000fe20008000000 */
[----:B------:R-:W-:Y:S02]  /*5940*/  UIADD3 UR9, UPT, UPT, -UR6, URZ, URZ ;  /* 0x000000ff06097290 */ /* 0x000fe4000fffe1ff */
[----:B------:R-:W-:Y:S02]  /*5950*/  @!UP0 USHF.R.U32.HI UR4, URZ, UR41, UR4 ;  /* 0x00000029ff048299 */ /* 0x000fe40008011604 */
[----:B------:R-:W-:Y:S02]  /*5960*/  UIMAD UR10, UR42, UR10, UR6 ;  /* 0x0000000a2a0a72a4 */ /* 0x000fe4000f8e0206 */
[----:B------:R-:W-:Y:S04]  /*5970*/  @!UP0 USEL UR4, UR5, UR4, !UP2 ;  /* 0x0000000405048287 */ /* 0x000fe8000d000000 */
[----:B------:R-:W-:Y:S02]  /*5980*/  @!UP0 UIMAD UR10, UR7, UR10, UR4 ;  /* 0x0000000a070a82a4 */ /* 0x000fe4000f8e0204 */
[----:B------:R-:W-:Y:S02]  /*5990*/  @!UP0 UIADD3 UR11, UPT, UPT, UR11, -UR4, URZ ;  /* 0x800000040b0b8290 */ /* 0x000fe4000fffe0ff */
[----:B------:R-:W-:Y:S02]  /*59a0*/  UIMAD UR7, UR43, UR8, UR38 ;  /* 0x000000082b0772a4 */ /* 0x000fe4000f8e0226 */
[----:B------:R-:W-:Y:S02]  /*59b0*/  @!UP0 UIMAD UR6, UR11, UR42, UR5 ;  /* 0x0000002a0b0682a4 */ /* 0x000fe4000f8e0205 */
[----:B------:R-:W-:Y:S01]  /*59c0*/  UIMAD UR4, UR54, UR9, UR37 ;  /* 0x00000009360472a4 */ /* 0x000fe2000f8e0225 */
[----:B------:R-:W-:Y:S02]  /*59d0*/  @!UP0 UMOV UR5, UR10 ;  /* 0x0000000a00058c82 */ /* 0x000fe40008000000 */
[----:B------:R-:W-:Y:S02]  /*59e0*/  UIMAD UR38, UR5, UR43, UR7 ;  /* 0x0000002b052672a4 */ /* 0x000fe4000f8e0207 */
[----:B------:R-:W-:Y:S11]  /*59f0*/  UIMAD UR37, UR6, UR54, UR4 ;  /* 0x00000036062572a4 */ /* 0x000ff6000f8e0204 */
[----:B------:R-:W-:Y:S01]  /*5a00*/  @!UPT UIADD3 URZ, UPT, UPT, URZ, URZ, URZ ;  /* 0x000000fffffff290 */ /* 0x000fe2000fffe0ff */
.L_x_92:
[----:B------:R-:W-:Y:S01]  /*5a10*/  UISETP.NE.AND UP0, UPT, UR39, 0x1, UPT ;  /* 0x000000012700788c */ /* 0x000fe2000bf05270 */
[----:B------:R-:W-:Y:S01]  /*5a20*/  IADD3 R80, PT, PT, R80, 0x1, RZ ;  /* 0x0000000150507810 */ /* 0x000fe20007ffe0ff */
[----:B------:R-:W-:Y:S02]  /*5a30*/  USHF.L.U32 UR50, UR16, 0x6, URZ ;  /* 0x0000000610327899 */ /* 0x000fe400080006ff */
[----:B------:R-:W-:Y:S07]  /*5a40*/  USHF.L.U32 UR49, UR20, 0x7, URZ ;  /* 0x0000000714317899 */ /* 0x000fee00080006ff */
[----:B------:R-:W2:Y:S01]  /*5a50*/  @!UP0 LDCU.128 UR12, c[0x0][0xb10] ;  /* 0x00016200ff0c87ac */ /* 0x000ea20008000c00 */
[----:B------:R-:W4:Y:S01]  /*5a60*/  @!UP0 LDCU UR5, c[0x0][0xb0c] ;  /* 0x00016180ff0587ac */ /* 0x000f220008000800 */
[----:B------:R-:W3:Y:S01]  /*5a70*/  @!UP0 LDCU UR10, c[0x0][0xb20] ;  /* 0x00016400ff0a87ac */ /* 0x000ee20008000800 */
[----:B--2---:R-:W-:Y:S02]  /*5a80*/  UIMAD.WIDE.U32 UR8, UR38, UR12, URZ ;  /* 0x0000000c260872a5 */ /* 0x004fe4000f8e00ff */
[----:B------:R-:W-:Y:S02]  /*5a90*/  UIMAD.WIDE.U32 UR6, UR37, UR15, URZ ;  /* 0x0000000f250672a5 */ /* 0x000fe4000f8e00ff */
[----:B------:R-:W-:Y:S03]  /*5aa0*/  @!UP0 UISETP.NE.AND UP1, UPT, UR14, 0x1, UPT ;  /* 0x000000010e00888c */ /* 0x000fe6000bf25270 */
[----:B------:R-:W-:Y:S01]  /*5ab0*/  @!UP0 UMOV UR4, UR9 ;  /* 0x0000000900048c82 */ /* 0x000fe20008000000 */
[----:B----4-:R-:W-:Y:S02]  /*5ac0*/  @!UP0 UISETP.NE.AND UP2, UPT, UR5, 0x1, UPT ;  /* 0x000000010500888c */ /* 0x010fe4000bf45270 */
[----:B------:R-:W-:Y:S01]  /*5ad0*/  @!UP0 USHF.R.U32.HI UR4, URZ, UR13, UR4 ;  /* 0x0000000dff048299 */ /* 0x000fe20008011604 */
[----:B------:R-:W-:Y:S02]  /*5ae0*/  @!UP0 UMOV UR6, UR7 ;  /* 0x0000000700068c82 */ /* 0x000fe40008000000 */
[----:B---3--:R-:W-:Y:S02]  /*5af0*/  @!UP0 USHF.R.U32.HI UR6, URZ, UR10, UR6 ;  /* 0x0000000aff068299 */ /* 0x008fe40008011606 */
[----:B------:R-:W-:Y:S02]  /*5b00*/  @!UP0 USEL UR7, UR38, UR4, !UP2 ;  /* 0x0000000426078287 */ /* 0x000fe4000d000000 */
[----:B------:R-:W-:Y:S04]  /*5b10*/  @!UP0 USEL UR6, UR37, UR6, !UP1 ;  /* 0x0000000625068287 */ /* 0x000fe8000c800000 */
[----:B------:R-:W-:Y:S02]  /*5b20*/  @!UP0 UIADD3 UR4, UPT, UPT, -UR7, UR6, URZ ;  /* 0x0000000607048290 */ /* 0x000fe4000fffe1ff */
[----:B------:R-:W-:Y:S02]  /*5b30*/  @!UP0 UIADD3 UR6, UPT, UPT, UR7, -UR6, URZ ;  /* 0x8000000607068290 */ /* 0x000fe4000fffe0ff */
[----:B------:R-:W-:Y:S02]  /*5b40*/  @!UP0 UIMAD UR38, UR4, UR5, UR38 ;  /* 0x00000005042682a4 */ /* 0x000fe4000f8e0226 */
[----:B------:R-:W-:Y:S02]  /*5b50*/  @!UP0 UIMAD UR37, UR6, UR14, UR37 ;  /* 0x0000000e062582a4 */ /* 0x000fe4000f8e0225 */
[----:B------:R-:W-:Y:S09]  /*5b60*/  ULOP3.LUT UP0, URZ, UR60, 0x1b0, URZ, 0xc0, !UPT ;  /* 0x000001b03cff7892 */ /* 0x000ff2000f80c0ff */
[----:B------:R-:W-:Y:S05]  /*5b70*/  BRA.U !UP0, `(.L_x_93) ;  /* 0x0000000108407547 */ /* 0x000fea000b800000 */
[----:B------:R-:W2:Y:S01]  /*5b80*/  LDCU.64 UR8, c[0x4][0x80] ;  /* 0x01001000ff0877ac */ /* 0x000ea20008000a00 */
[----:B------:R-:W-:Y:S01]  /*5b90*/  MOV R3, 0x0 ;  /* 0x0000000000037802 */ /* 0x000fe20000000f00 */
[----:B------:R-:W-:Y:S02]  /*5ba0*/  HFMA2 R12, -RZ, RZ, 0, 5.9604644775390625e-08 ;  /* 0x00000001ff0c7431 */ /* 0x000fe400000001ff */
[----:B------:R-:W-:Y:S02]  /*5bb0*/  IMAD.MOV.U32 R8, RZ, RZ, 0x70 ;  /* 0x00000070ff087424 */ /* 0x000fe400078e00ff */
[----:B------:R-:W-:Y:S01]  /*5bc0*/  IMAD.MOV.U32 R13, RZ, RZ, RZ ;  /* 0x000000ffff0d7224 */ /* 0x000fe200078e00ff */
[----:B------:R-:W3:Y:S01]  /*5bd0*/  LDCU.64 UR6, c[0x4][0x88] ;  /* 0x01001100ff0677ac */ /* 0x000ee20008000a00 */
[----:B------:R-:W4:Y:S01]  /*5be0*/  LDC.64 R2, c[0x4][R3] ;  /* 0x0100000003027b82 */ /* 0x000f220000000a00 */
[----:B------:R-:W1:Y:S01]  /*5bf0*/  LDCU.64 UR4, c[0x4][0x8] ;  /* 0x01000100ff0477ac */ /* 0x000e620008000a00 */
[----:B--2---:R-:W-:Y:S01]  /*5c00*/  MOV R5, UR9 ;  /* 0x0000000900057c02 */ /* 0x004fe20008000f00 */
[----:B------:R-:W-:Y:S01]  /*5c10*/  IMAD.U32 R4, RZ, RZ, UR8 ;  /* 0x00000008ff047e24 */ /* 0x000fe2000f8e00ff */
[----:B---3--:R-:W-:Y:S01]  /*5c20*/  MOV R7, UR7 ;  /* 0x0000000700077c02 */ /* 0x008fe20008000f00 */
[----:B------:R-:W-:Y:S01]  /*5c30*/  IMAD.U32 R6, RZ, RZ, UR6 ;  /* 0x00000006ff067e24 */ /* 0x000fe2000f8e00ff */
[----:B-1----:R-:W-:Y:S01]  /*5c40*/  MOV R11, UR5 ;  /* 0x00000005000b7c02 */ /* 0x002fe20008000f00 */
[----:B------:R-:W-:Y:S02]  /*5c50*/  IMAD.U32 R10, RZ, RZ, UR4 ;  /* 0x00000004ff0a7e24 */ /* 0x000fe4000f8e00ff */
[----:B------:R-:W-:Y:S07]  /*5c60*/  LEPC R20, `(.L_x_93) ;  /* 0x000000001014794e */ /* 0x000fee0000000000 */
[----:B----45:R-:W-:Y:S05]  /*5c70*/  CALL.ABS.NOINC R2 ;  /* 0x0000000002007343 */ /* 0x030fea0003c00000 */
.L_x_93:
[----:B------:R-:W-:Y:S01]  /*5c80*/  LOP3.LUT P0, RZ, R87, 0x1b0, RZ, 0xc0, !PT ;  /* 0x000001b057ff7812 */ /* 0x000fe2000780c0ff */
[----:B------:R-:W-:Y:S11]  /*5c90*/  BSSY.RECONVERGENT B6, `(.L_x_94) ;  /* 0x0000013000067945 */ /* 0x000ff60003800200 */
[----:B------:R-:W-:Y:S01]  /*5ca0*/  @!UPT UIADD3 URZ, UPT, UPT, URZ, URZ, URZ ;  /* 0x000000fffffff290 */ /* 0x000fe2000fffe0ff */
[----:B------:R-:W-:Y:S05]  /*5cb0*/  @!P0 BRA `(.L_x_95) ;  /* 0x0000000000408947 */ /* 0x000fea0003800000 */
        /* <DEDUP_REMOVED lines=16> */
.L_x_95:
[----:B------:R-:W-:Y:S05]  /*5dc0*/  BSYNC.RECONVERGENT B6 ;  /* 0x0000000000067941 */ /* 0x000fea0003800200 */
.L_x_94:
[----:B------:R-:W-:Y:S02]  /*5dd0*/  ISETP.NE.U32.AND P0, PT, RZ, UR56, PT ;  /* 0x00000038ff007c0c */ /* 0x000fe4000bf05070 */
[C---:B------:R-:W-:Y:S02]  /*5de0*/  ISETP.NE.U32.AND P4, PT, R76.reuse, RZ, PT ;  /* 0x000000ff4c00720c */ /* 0x040fe40003f85070 */
[----:B------:R-:W-:Y:S02]  /*5df0*/  ISETP.NE.U32.AND P1, PT, R76, RZ, PT ;  /* 0x000000ff4c00720c */ /* 0x000fe40003f25070 */
[----:B------:R-:W-:Y:S02]  /*5e00*/  ISETP.NE.AND.EX P0, PT, RZ, UR57, PT, P0 ;  /* 0x00000039ff007c0c */ /* 0x000fe4000bf05300 */
[C---:B------:R-:W-:Y:S02]  /*5e10*/  ISETP.NE.AND.EX P4, PT, R77.reuse, RZ, PT, P4 ;  /* 0x000000ff4d00720c */ /* 0x040fe40003f85340 */
[----:B------:R-:W-:Y:S02]  /*5e20*/  ISETP.NE.AND.EX P1, PT, R77, RZ, P0, P1 ;  /* 0x000000ff4d00720c */ /* 0x000fe40000725310 */
[----:B------:R-:W-:Y:S02]  /*5e30*/  ISETP.NE.U32.AND P5, PT, R72, RZ, PT ;  /* 0x000000ff4800720c */ /* 0x000fe40003fa5070 */
[----:B------:R-:W-:Y:S02]  /*5e40*/  ISETP.NE.U32.AND P2, PT, RZ, UR56, PT ;  /* 0x00000038ff007c0c */ /* 0x000fe4000bf45070 */
[----:B------:R-:W-:Y:S02]  /*5e50*/  PLOP3.LUT P0, PT, PT, PT, PT, 0x8, 0x80 ;  /* 0x000000000080781c */ /* 0x000fe40003f0e170 */
[----:B------:R-:W-:Y:S02]  /*5e60*/  ISETP.NE.AND.EX P5, PT, R73, RZ, PT, P5 ;  /* 0x000000ff4900720c */ /* 0x000fe40003fa5350 */
[----:B------:R-:W-:Y:S03]  /*5e70*/  ISETP.NE.AND.EX P2, PT, RZ, UR57, PT, P2 ;  /* 0x00000039ff007c0c */ /* 0x000fe6000bf45320 */
[----:B------:R-:W-:Y:S01]  /*5e80*/  @!P1 PLOP3.LUT P0, PT, P4, PT, PT, 0x80, 0x8 ;  /* 0x000000000008981c */ /* 0x000fe2000270f070 */
[----:B------:R-:W-:Y:S01]  /*5e90*/  @!UPT UIADD3 URZ, UPT, UPT, URZ, URZ, URZ ;  /* 0x000000fffffff290 */ /* 0x000fe2000fffe0ff */
[----:B------:R-:W-:Y:S11]  /*5ea0*/  @!P4 BRA `(.L_x_96) ;  /* 0x000000000030c947 */ /* 0x000ff60003800000 */
        /* <DEDUP_REMOVED lines=12> */
.L_x_96:
[----:B------:R-:W-:Y:S05]  /*5f70*/  @!P5 BRA `(.L_x_97) ;  /* 0x000000000024d947 */ /* 0x000fea0003800000 */
[----:B------:R-:W-:Y:S01]  /*5f80*/  ISETP.NE.U32.AND P3, PT, R70, RZ, PT ;  /* 0x000000ff4600720c */ /* 0x000fe20003f65070 */
[----:B------:R-:W2:Y:S03]  /*5f90*/  LDCU.64 UR4, c[0x0][0x358] ;  /* 0x00006b00ff0477ac */ /* 0x000ea60008000a00 */
[----:B------:R-:W-:Y:S11]  /*5fa0*/  ISETP.NE.AND.EX P3, PT, R71, RZ, PT, P3 ;  /* 0x000000ff4700720c */ /* 0x000ff60003f65330 */
[----:B------:R-:W-:Y:S02]  /*5fb0*/  @!UPT UIADD3 URZ, UPT, UPT, URZ, URZ, URZ ;  /* 0x000000fffffff290 */ /* 0x000fe4000fffe0ff */
[----:B------:R-:W4:Y:S01]  /*5fc0*/  @P3 LDC.64 R2, c[0x0][0x8a8] ;  /* 0x00022a00ff023b82 */ /* 0x000f220000000a00 */
[----:B-1----:R-:W-:Y:S04]  /*5fd0*/  @P3 IMAD R0, R72, UR36, RZ ;  /* 0x0000002448003c24 */ /* 0x002fe8000f8e02ff */
[----:B----4-:R-:W-:Y:S05]  /*5fe0*/  @P3 IMAD.WIDE R2, R0, 0x4, R2 ;  /* 0x0000000400023825 */ /* 0x010fea00078e0202 */
[----:B--2--5:R2:W5:Y:S02]  /*5ff0*/  @P3 LDG.E R38, desc[UR4][R2.64] ;  /* 0x0000000402263981 */ /* 0x024564000c1e1900 */
[----:B--2---:R-:W4:Y:S02]  /*6000*/  @!P3 LDC R38, c[0x0][0x8a0] ;  /* 0x00022800ff26bb82 */ /* 0x004f240000000800 */
.L_x_97:
[----:B---3-5:R-:W-:Y:S01]  /*6010*/  ISETP.NE.AND P3, PT, R40, RZ, PT ;  /* 0x000000ff2800720c */ /* 0x028fe20003f65270 */
[----:B------:R-:W-:Y:S01]  /*6020*/  BSSY B1, `(.L_x_98) ;  /* 0x0000041000017945 */ /* 0x000fe20003800000 */
[----:B------:R-:W-:Y:S01]  /*6030*/  SEL R6, RZ, 0xffffffff, P2 ;  /* 0xffffffffff067807 */ /* 0x000fe20001000000 */
[----:B------:R-:W-:Y:S01]  /*6040*/  IMAD.MOV.U32 R56, RZ, RZ, 0x1 ;  /* 0x00000001ff387424 */ /* 0x000fe200078e00ff */
[----:B------:R-:W-:Y:S02]  /*6050*/  LOP3.LUT P2, RZ, R78, 0xff, RZ, 0xc0, !PT ;  /* 0x000000ff4eff7812 */ /* 0x000fe4000784c0ff */
[----:B------:R-:W-:Y:S02]  /*6060*/  CS2R R46, SRZ ;  /* 0x00000000002e7805 */ /* 0x000fe4000001ff00 */
[----:B-1----:R-:W-:Y:S02]  /*6070*/  @!P1 SEL R0, RZ, 0xffffffff, P3 ;  /* 0xffffffffff009807 */ /* 0x002fe40001800000 */
[----:B------:R-:W-:Y:S02]  /*6080*/  CS2R R44, SRZ ;  /* 0x00000000002c7805 */ /* 0x000fe4000001ff00 */
[----:B------:R-:W-:Y:S02]  /*6090*/  LEA R3, R83, UR44, 0x3 ;  /* 0x0000002c53037c11 */ /* 0x000fe4000f8e18ff */
[----:B------:R-:W-:Y:S02]  /*60a0*/  CS2R R50, SRZ ;  /* 0x0000000000327805 */ /* 0x000fe4000001ff00 */
[----:B------:R-:W-:Y:S02]  /*60b0*/  @P0 SEL R0, R6, R0, !P2 ;  /* 0x0000000006000207 */ /* 0x000fe40005000000 */
[----:B------:R-:W-:Y:S02]  /*60c0*/  CS2R R48, SRZ ;  /* 0x0000000000307805 */ /* 0x000fe4000001ff00 */
[----:B------:R-:W-:Y:S02]  /*60d0*/  LEA R43, R36, UR44, 0x3 ;  /* 0x0000002c242b7c11 */ /* 0x000fe4000f8e18ff */
[----:B------:R-:W-:Y:S02]  /*60e0*/  @!P1 LOP3.LUT R0, R0, 0x1, RZ, 0xc0, !PT ;  /* 0x0000000100009812 */ /* 0x000fe400078ec0ff */
[----:B------:R-:W-:Y:S02]  /*60f0*/  SHF.L.U32 R4, R85, 0x1f, RZ ;  /* 0x0000001f55047819 */ /* 0x000fe400000006ff */
[----:B------:R-:W-:Y:S02]  /*6100*/  ISETP.NE.U32.OR P6, PT, R0, 0x1, P1 ;  /* 0x000000010000780c */ /* 0x000fe40000fc5470 */
[----:B------:R-:W-:Y:S02]  /*6110*/  LEA.HI R39, R36, R36, RZ, 0x1 ;  /* 0x0000002424277211 */ /* 0x000fe400078f08ff */
[----:B------:R-:W-:Y:S02]  /*6120*/  SEL R5, RZ, 0xffffffff, P3 ;  /* 0xffffffffff057807 */ /* 0x000fe40001800000 */
[----:B------:R-:W-:Y:S02]  /*6130*/  P2R R2, PR, RZ, 0x40 ;  /* 0x00000040ff027803 */ /* 0x000fe40000000000 */
[----:B------:R-:W-:Y:S04]  /*6140*/  @P4 SEL R5, R6, R5, !P2 ;  /* 0x0000000506054207 */ /* 0x000fe80005000000 */
[----:B------:R-:W-:Y:S02]  /*6150*/  LOP3.LUT R5, R5, 0x1, RZ, 0xc0, !PT ;  /* 0x0000000105057812 */ /* 0x000fe400078ec0ff */
[----:B------:R-:W-:Y:S02]  /*6160*/  @P6 SHF.L.U32 R0, R82, 0x1f, RZ ;  /* 0x0000001f52006819 */ /* 0x000fe400000006ff */
[----:B------:R-:W-:Y:S02]  /*6170*/  ISETP.NE.U32.AND P5, PT, R5, 0x1, PT ;  /* 0x000000010500780c */ /* 0x000fe40003fa5070 */
[----:B------:R1:W2:Y:S02]  /*6180*/  @P6 SYNCS.PHASECHK.TRANS64.TRYWAIT P1, [R3+URZ+0x80], R0 ;  /* 0x00008000030065a7 */ /* 0x0002a400080211ff */
[----:B------:R-:W-:Y:S01]  /*6190*/  P2R R57, PR, RZ, 0x20 ;  /* 0x00000020ff397803 */ /* 0x000fe20000000000 */
[----:B------:R3:W3:Y:S01]  /*61a0*/  SYNCS.PHASECHK.TRANS64.TRYWAIT P0, [R43+URZ+0xd0], R4 ;  /* 0x0000d0042b0075a7 */ /* 0x0006e200080011ff */
[C---:B-1----:R-:W-:Y:S01]  /*61b0*/  IMAD.SHL.U32 R0, R39.reuse, 0x40, RZ ;  /* 0x0000004027007824 */ /* 0x042fe200078e00ff */
[----:B------:R-:W-:Y:S04]  /*61c0*/  LOP3.LUT R39, R39, 0xffe, RZ, 0xc0, !PT ;  /* 0x00000ffe27277812 */ /* 0x000fe800078ec0ff */
[----:B------:R-:W-:Y:S01]  /*61d0*/  LOP3.LUT R0, R0, 0xffffff80, RZ, 0xc0, !PT ;  /* 0xffffff8000007812 */ /* 0x000fe200078ec0ff */
[----:B------:R-:W-:Y:S04]  /*61e0*/  IMAD.IADD R39, R36, 0x1, -R39 ;  /* 0x0000000124277824 */ /* 0x000fe800078e0a27 */
[----:B------:R-:W-:Y:S04]  /*61f0*/  IMAD.IADD R0, R37, 0x1, R0 ;  /* 0x0000000125007824 */ /* 0x000fe800078e0200 */
[----:B------:R-:W-:Y:S01]  /*6200*/  IMAD R39, R39, 0x100000, R0 ;  /* 0x0010000027277824 */ /* 0x000fe200078e0200 */
[----:B--2---:R-:W-:Y:S01]  /*6210*/  @P6 SEL R56, RZ, 0x1, !P1 ;  /* 0x00000001ff386807 */ /* 0x004fe20004800000 */
[----:B------:R-:W-:Y:S06]  /*6220*/  @!P6 BRA `(.L_x_99) ;  /* 0x000000000080e947 */ /* 0x000fec0003800000 */
[----:B------:R-:W-:Y:S01]  /*6230*/  @P5 IMAD R6, R83, 0x1000, R69 ;  /* 0x0000100053065824 */ /* 0x000fe200078e0245 */
[----:B------:R-:W-:Y:S01]  /*6240*/  ISETP.NE.AND P1, PT, R56, RZ, PT ;  /* 0x000000ff3800720c */ /* 0x000fe20003f25270 */
[----:B------:R-:W-:Y:S01]  /*6250*/  BSSY B0, `(.L_x_100) ;  /* 0x000000b000007945 */ /* 0x000fe20003800000 */
[----:B------:R-:W-:Y:S01]  /*6260*/  CS2R R50, SRZ ;  /* 0x0000000000327805 */ /* 0x000fe2000001ff00 */
[----:B------:R-:W-:Y:S01]  /*6270*/  @P5 VIADD R5, R6, UR44 ;  /* 0x0000002c06055c36 */ /* 0x000fe20008000000 */
[----:B------:R-:W-:Y:S02]  /*6280*/  CS2R R48, SRZ ;  /* 0x0000000000307805 */ /* 0x000fe4000001ff00 */
[----:B------:R-:W-:Y:S02]  /*6290*/  CS2R R46, SRZ ;  /* 0x00000000002e7805 */ /* 0x000fe4000001ff00 */
[----:B------:R-:W-:Y:S01]  /*62a0*/  CS2R R44, SRZ ;  /* 0x00000000002c7805 */ /* 0x000fe2000001ff00 */
[----:B------:R-:W-:Y:S04]  /*62b0*/  @P5 IMAD R5, R86, -0x10, R5 ;  /* 0xfffffff056055824 */ /* 0x000fe800078e0205 */
[----:B------:R-:W-:Y:S05]  /*62c0*/  @P1 BRA `(.L_x_101) ;  /* 0x00000000000c1947 */ /* 0x000fea0003800000 */
[----:B------:R-:W-:Y:S04]  /*62d0*/  SHF.L.U32 R0, R82, 0x1f, RZ ;  /* 0x0000001f52007819 */ /* 0x000fe800000006ff */
[----:B------:R-:W1:Y:S02]  /*62e0*/  SYNCS.PHASECHK.TRANS64.TRYWAIT P1, [R3+URZ+0x80], R0 ;  /* 0x00008000030075a7 */ /* 0x000e6400080211ff */
[----:B-1----:R-:W-:Y:S05]  /*62f0*/  @!P1 BRA `(.L_x_102) ;  /* 0x0000002400749947 */ /* 0x002fea0003800000 */
.L_x_101:
[----:B------:R-:W-:Y:S05]  /*6300*/  BSYNC B0 ;  /* 0x0000000000007941 */ /* 0x000fea0003800000 */
.L_x_100:
[----:B------:R-:W-:Y:S01]  /*6310*/  ISETP.NE.AND P1, PT, R57, RZ, PT ;  /* 0x000000ff3900720c */ /* 0x000fe20003f25270 */
[----:B-1----:R-:W-:Y:S02]  /*6320*/  VIADD R3, R3, 0x90 ;  /* 0x0000009003037836 */ /* 0x002fe40000000000 */
[----:B------:R-:W-:Y:S02]  /*6330*/  IMAD.U32 R0, RZ, RZ, UR45 ;  /* 0x0000002dff007e24 */ /* 0x000fe4000f8e00ff */
[----:B------:R-:W-:Y:S03]  /*6340*/  VIADD R83, R83, 0x1 ;  /* 0x0000000153537836 */ /* 0x000fe60000000000 */
[----:B------:R-:W-:Y:S05]  /*6350*/  PRMT R0, R0, 0x654, R3 ;  /* 0x0000065400007816 */ /* 0x000fea0000000003 */
[----:B------:R1:W2:Y:S04]  /*6360*/  @P1 LDS.128 R48, [R6+UR44+0x200] ;  /* 0x0002002c06301984 */ /* 0x0002a80008000c00 */
[----:B------:R1:W1:Y:S01]  /*6370*/  @P1 LDS.128 R44, [R5+0x210] ;  /* 0x00021000052c1984 */ /* 0x0002620000000c00 */
[C---:B------:R-:W-:Y:S01]  /*6380*/  ISETP.NE.AND P1, PT, R83.reuse, 0x2, PT ;  /* 0x000000025300780c */ /* 0x040fe20003f25270 */
[----:B------:R-:W-:Y:S01]  /*6390*/  @!PT LDS RZ, [RZ] ;  /* 0x00000000fffff984 */ /* 0x000fe20000000800 */
[----:B------:R-:W-:Y:S01]  /*63a0*/  @!PT LDS RZ, [RZ] ;  /* 0x00000000fffff984 */ /* 0x000fe20000000800 */
[----:B------:R-:W-:Y:S01]  /*63b0*/  @!PT LDS RZ, [RZ] ;  /* 0x00000000fffff984 */ /* 0x000fe20000000800 */
[----:B------:R-:W-:Y:S01]  /*63c0*/  @!PT LDS RZ, [RZ] ;  /* 0x00000000fffff984 */ /* 0x000fe20000000800 */
[----:B------:R5:W-:Y:S06]  /*63d0*/  MEMBAR.ALL.CTA ;  /* 0x0000000000007992 */ /* 0x000bec0000008000 */
[----:B-----5:R-:W5:Y:S01]  /*63e0*/  FENCE.VIEW.ASYNC.S ;  /* 0x00000000000073c6 */ /* 0x020f620000000000 */
[----:B------:R-:W-:Y:S01]  /*63f0*/  SEL R83, R83, RZ, P1 ;  /* 0x000000ff53537207 */ /* 0x000fe20000800000 */
[----:B-----5:R5:W-:Y:S02]  /*6400*/  SYNCS.ARRIVE.TRANS64.RED.A1T0 RZ, [R0+URZ], RZ ;  /* 0x000000ff00ff79a7 */ /* 0x020be400081004ff */
[----:B-----5:R-:W-:Y:S04]  /*6410*/  SEL R0, RZ, 0x1, P1 ;  /* 0x00000001ff007807 */ /* 0x020fe80000800000 */
[----:B--2---:R-:W-:Y:S02]  /*6420*/  LOP3.LUT R82, R82, R0, RZ, 0x3c, !PT ;  /* 0x0000000052527212 */ /* 0x004fe400078e3cff */
.L_x_99:
[----:B------:R-:W-:Y:S05]  /*6430*/  BSYNC B1 ;  /* 0x0000000000017941 */ /* 0x000fea0003800000 */
.L_x_98:
[----:B------:R-:W-:Y:S04]  /*6440*/  SHF.R.U32.HI R0, RZ, 0x15, R39 ;  /* 0x00000015ff007819 */ /* 0x000fe80000011627 */
[----:B------:R-:W-:Y:S01]  /*6450*/  LOP3.LUT P1, RZ, R0, 0x3, R79, 0x48, !PT ;  /* 0x0000000300ff7812 */ /* 0x000fe2000782484f */
[----:B------:R-:W-:Y:S01]  /*6460*/  @!UPT UIADD3 URZ, UPT, UPT, URZ, URZ, URZ ;  /* 0x000000fffffff290 */ /* 0x000fe2000fffe0ff */
[----:B---3--:R-:W-:Y:S11]  /*6470*/  @P0 BRA `(.L_x_103) ;  /* 0x0000000000080947 */ /* 0x008ff60003800000 */
[----:B------:R-:W2:Y:S02]  /*6480*/  SYNCS.PHASECHK.TRANS64.TRYWAIT P0, [R43+URZ+0xd0], R4 ;  /* 0x0000d0042b0075a7 */ /* 0x000ea400080011ff */
[----:B--2---:R-:W-:Y:S05]  /*6490*/  @!P0 BRA `(.L_x_104) ;  /* 0x0000002400208947 */ /* 0x004fea0003800000 */
.L_x_103:
[----:B------:R-:W-:Y:S05]  /*64a0*/  @!P1 BRA `(.L_x_105) ;  /* 0x0000000000409947 */ /* 0x000fea0003800000 */
[----:B------:R-:W1:Y:S01]  /*64b0*/  LDCU.64 UR8, c[0x4][0x70] ;  /* 0x01000e00ff0877ac */ /* 0x000e620008000a00 */
[----:B------:R-:W-:Y:S01]  /*64c0*/  MOV R15, 0x0 ;  /* 0x00000000000f7802 */ /* 0x000fe20000000f00 */
[----:B------:R-:W-:Y:S02]  /*64d0*/  HFMA2 R12, -RZ, RZ, 0, 5.9604644775390625e-08 ;  /* 0x00000001ff0c7431 */ /* 0x000fe400000001ff */
[----:B------:R-:W-:Y:S02]  /*64e0*/  IMAD.MOV.U32 R8, RZ, RZ, 0x192 ;  /* 0x00000192ff087424 */ /* 0x000fe400078e00ff */
[----:B------:R-:W-:Y:S01]  /*64f0*/  IMAD.MOV.U32 R13, RZ, RZ, RZ ;  /* 0x000000ffff0d7224 */ /* 0x000fe200078e00ff */
[----:B------:R-:W3:Y:S01]  /*6500*/  LDCU.64 UR6, c[0x4][0x78] ;  /* 0x01000f00ff0677ac */ /* 0x000ee20008000a00 */
[----:B------:R-:W4:Y:S01]  /*6510*/  LDC.64 R14, c[0x4][R15] ;  /* 0x010000000f0e7b82 */ /* 0x000f220000000a00 */
[----:B------:R-:W5:Y:S01]  /*6520*/  LDCU.64 UR4, c[0x4][0x10] ;  /* 0x01000200ff0477ac */ /* 0x000f620008000a00 */
[----:B-1----:R-:W-:Y:S01]  /*6530*/  MOV R5, UR9 ;  /* 0x0000000900057c02 */ /* 0x002fe20008000f00 */
[----:B--2---:R-:W-:Y:S01]  /*6540*/  IMAD.U32 R4, RZ, RZ, UR8 ;  /* 0x00000008ff047e24 */ /* 0x004fe2000f8e00ff */
[----:B---3--:R-:W-:Y:S01]  /*6550*/  MOV R7, UR7 ;  /* 0x0000000700077c02 */ /* 0x008fe20008000f00 */
[----:B------:R-:W-:Y:S01]  /*6560*/  IMAD.U32 R6, RZ, RZ, UR6 ;  /* 0x00000006ff067e24 */ /* 0x000fe2000f8e00ff */
[----:B-----5:R-:W-:Y:S01]  /*6570*/  MOV R11, UR5 ;  /* 0x00000005000b7c02 */ /* 0x020fe20008000f00 */
[----:B------:R-:W-:Y:S02]  /*6580*/  IMAD.U32 R10, RZ, RZ, UR4 ;  /* 0x00000004ff0a7e24 */ /* 0x000fe4000f8e00ff */
[----:B------:R-:W-:Y:S07]  /*6590*/  LEPC R20, `(.L_x_105) ;  /* 0x000000001014794e */ /* 0x000fee0000000000 */
[----:B----4-:R-:W-:Y:S05]  /*65a0*/  CALL.ABS.NOINC R14 ;  /* 0x000000000e007343 */ /* 0x010fea0003c00000 */
.L_x_105:
[----:B------:R-:W-:Y:S05]  /*65b0*/  WARPSYNC.ALL ;  /* 0x0000000000007948 */ /* 0x000fea0003800000 */
[----:B------:R-:W-:Y:S01]  /*65c0*/  R2UR UR4, R39 ;  /* 0x00000000270472ca */ /* 0x000fe200000e0000 */
[----:B------:R-:W-:Y:S01]  /*65d0*/  BSSY.RECONVERGENT B0, `(.L_x_106) ;  /* 0x00000a0000007945 */ /* 0x000fe20003800200 */
[----:B------:R-:W-:Y:S02]  /*65e0*/  ISETP.NE.AND P6, PT, R2, RZ, PT ;  /* 0x000000ff0200720c */ /* 0x000fe40003fc5270 */
[C---:B------:R-:W-:Y:S02]  /*65f0*/  SHF.L.U32 R2, R48.reuse, 0x10, RZ ;  /* 0x0000001030027819 */ /* 0x040fe400000006ff */
[C---:B------:R-:W-:Y:S02]  /*6600*/  PRMT R3, R48.reuse, 0x8880, RZ ;  /* 0x0000888030037816 */ /* 0x040fe400000000ff */
[----:B------:R-:W-:Y:S02]  /*6610*/  SHF.L.U32 R41, R48, 0x8, RZ ;  /* 0x0000000830297819 */ /* 0x000fe400000006ff */
[----:B------:R-:W-:Y:S02]  /*6620*/  SHF.L.U32 R42, R49, 0x10, RZ ;  /* 0x00000010312a7819 */ /* 0x000fe400000006ff */
[----:B------:R-:W-:Y:S01]  /*6630*/  ISETP.NE.AND P0, PT, R88, RZ, PT ;  /* 0x000000ff5800720c */ /* 0x000fe20003f05270 */
[----:B-12---:R-:W-:Y:S01]  /*6640*/  LDTM.16dp32bit_t0_t15.x32 R4, tmem[UR4] ;  /* 0x00000004000479ee */ /* 0x006fe20008a80000 */
[----:B------:R-:W4:Y:S01]  /*6650*/  LDTM.16dp32bit_t16_t31.x32 R4, tmem[UR4+0x20] ;  /* 0x00002004000479ee */ /* 0x000f220008aa0000 */
[----:B------:R-:W-:Y:S01]  /*6660*/  SHF.R.S32.HI R42, RZ, 0x18, R42 ;  /* 0x00000018ff2a7819 */ /* 0x000fe2000001142a */
[C---:B----4-:R-:W-:Y:S01]  /*6670*/  IMAD R0, R38.reuse, R4, RZ ;  /* 0x0000000426007224 */ /* 0x050fe200078e02ff */
[----:B------:R-:W-:Y:S01]  /*6680*/  SHF.R.S32.HI R4, RZ, 0x18, R2 ;  /* 0x00000018ff047819 */ /* 0x000fe20000011402 */
[C---:B------:R-:W-:Y:S01]  /*6690*/  IMAD R2, R38.reuse, R5, RZ ;  /* 0x0000000526027224 */ /* 0x040fe200078e02ff */
[----:B------:R-:W-:Y:S01]  /*66a0*/  SHF.R.S32.HI R5, RZ, 0x18, R41 ;  /* 0x00000018ff057819 */ /* 0x000fe20000011429 */
[----:B------:R-:W-:Y:S01]  /*66b0*/  IMAD R0, R3, R40, R0 ;  /* 0x0000002803007224 */ /* 0x000fe200078e0200 */
[----:B------:R-:W-:Y:S01]  /*66c0*/  PRMT R41, R49, 0x8880, RZ ;  /* 0x0000888031297816 */ /* 0x000fe200000000ff */
[----:B------:R-:W-:Y:S02]  /*66d0*/  IMAD R3, R38, R6, RZ ;  /* 0x0000000626037224 */ /* 0x000fe400078e02ff */
[-C--:B------:R-:W-:Y:S01]  /*66e0*/  IMAD R2, R4, R40.reuse, R2 ;  /* 0x0000002804027224 */ /* 0x080fe200078e0202 */
[----:B------:R-:W-:Y:S01]  /*66f0*/  SHF.R.S32.HI R4, RZ, 0x18, R48 ;  /* 0x00000018ff047819 */ /* 0x000fe20000011430 */
[----:B------:R-:W-:Y:S02]  /*6700*/  IMAD R7, R38, R7, RZ ;  /* 0x0000000726077224 */ /* 0x000fe400078e02ff */
[-C--:B------:R-:W-:Y:S02]  /*6710*/  IMAD R3, R5, R40.reuse, R3 ;  /* 0x0000002805037224 */ /* 0x080fe400078e0203 */
[----:B------:R-:W-:Y:S02]  /*6720*/  IMAD R7, R4, R40, R7 ;  /* 0x0000002804077224 */ /* 0x000fe400078e0207 */
[C---:B------:R-:W-:Y:S02]  /*6730*/  IMAD R6, R38.reuse, R11, RZ ;  /* 0x0000000b26067224 */ /* 0x040fe400078e02ff */
[C---:B------:R-:W-:Y:S01]  /*6740*/  IMAD R11, R38.reuse, R16, RZ ;  /* 0x00000010260b7224 */ /* 0x040fe200078e02ff */
[----:B------:R-:W-:Y:S01]  /*6750*/  I2IP.S8.S32.SAT R52, R7, R3, RZ ;  /* 0x0000000307347239 */ /* 0x000fe200000014ff */
[C---:B------:R-:W-:Y:S02]  /*6760*/  IMAD R16, R38.reuse, R21, RZ ;  /* 0x0000001526107224 */ /* 0x040fe400078e02ff */
[----:B------:R-:W-:Y:S01]  /*6770*/  IMAD R21, R38, R26, RZ ;  /* 0x0000001a26157224 */ /* 0x000fe200078e02ff */
[----:B------:R-:W-:Y:S01]  /*6780*/  I2IP.S8.S32.SAT R52, R2, R0, R52 ;  /* 0x0000000002347239 */ /* 0x000fe20000001434 */
[C---:B------:R-:W-:Y:S01]  /*6790*/  IMAD R26, R38.reuse, R31, RZ ;  /* 0x0000001f261a7224 */ /* 0x040fe200078e02ff */
[----:B------:R-:W-:Y:S01]  /*67a0*/  SHF.R.S32.HI R2, RZ, 0x18, R49 ;  /* 0x00000018ff027819 */ /* 0x000fe20000011431 */
[C---:B------:R-:W-:Y:S02]  /*67b0*/  IMAD R3, R38.reuse, R8, RZ ;  /* 0x0000000826037224 */ /* 0x040fe400078e02ff */
[----:B------:R-:W-:Y:S02]  /*67c0*/  IMAD.SHL.U32 R31, R49, 0x100, RZ ;  /* 0x00000100311f7824 */ /* 0x000fe400078e00ff */
[C---:B------:R-:W-:Y:S02]  /*67d0*/  IMAD R8, R38.reuse, R13, RZ ;  /* 0x0000000d26087224 */ /* 0x040fe400078e02ff */
[C---:B------:R-:W-:Y:S01]  /*67e0*/  IMAD R13, R38.reuse, R18, RZ ;  /* 0x00000012260d7224 */ /* 0x040fe200078e02ff */
[----:B------:R-:W-:Y:S01]  /*67f0*/  SHF.R.S32.HI R0, RZ, 0x18, R31 ;  /* 0x00000018ff007819 */ /* 0x000fe2000001141f */
[----:B------:R-:W-:Y:S01]  /*6800*/  IMAD R18, R38, R23, RZ ;  /* 0x0000001726127224 */ /* 0x000fe200078e02ff */
[----:B------:R-:W-:Y:S01]  /*6810*/  SHF.L.U32 R31, R50, 0x10, RZ ;  /* 0x00000010321f7819 */ /* 0x000fe200000006ff */
[C---:B------:R-:W-:Y:S02]  /*6820*/  IMAD R4, R38.reuse, R9, RZ ;  /* 0x0000000926047224 */ /* 0x040fe400078e02ff */
[C---:B------:R-:W-:Y:S01]  /*6830*/  IMAD R23, R38.reuse, R28, RZ ;  /* 0x0000001c26177224 */ /* 0x040fe200078e02ff */
[----:B------:R-:W-:Y:S01]  /*6840*/  SHF.R.S32.HI R31, RZ, 0x18, R31 ;  /* 0x00000018ff1f7819 */ /* 0x000fe2000001141f */
[C---:B------:R-:W-:Y:S02]  /*6850*/  IMAD R7, R38.reuse, R12, RZ ;  /* 0x0000000c26077224 */ /* 0x040fe400078e02ff */
[----:B------:R-:W-:Y:S01]  /*6860*/  IMAD R28, R38, R33, RZ ;  /* 0x00000021261c7224 */ /* 0x000fe200078e02ff */
[----:B------:R-:W-:Y:S01]  /*6870*/  PRMT R33, R50, 0x8880, RZ ;  /* 0x0000888032217816 */ /* 0x000fe200000000ff */
[----:B------:R-:W-:Y:S02]  /*6880*/  IMAD R3, R41, R40, R3 ;  /* 0x0000002829037224 */ /* 0x000fe400078e0203 */
[C---:B------:R-:W-:Y:S02]  /*6890*/  IMAD R12, R38.reuse, R17, RZ ;  /* 0x00000011260c7224 */ /* 0x040fe400078e02ff */
[C---:B------:R-:W-:Y:S02]  /*68a0*/  IMAD R5, R38.reuse, R10, RZ ;  /* 0x0000000a26057224 */ /* 0x040fe400078e02ff */
[----:B------:R-:W-:Y:S02]  /*68b0*/  IMAD R17, R38, R22, RZ ;  /* 0x0000001626117224 */ /* 0x000fe400078e02ff */
[----:B------:R-:W-:Y:S02]  /*68c0*/  IMAD R4, R42, R40, R4 ;  /* 0x000000282a047224 */ /* 0x000fe400078e0204 */
[C---:B------:R-:W-:Y:S02]  /*68d0*/  IMAD R22, R38.reuse, R27, RZ ;  /* 0x0000001b26167224 */ /* 0x040fe400078e02ff */
[----:B------:R-:W-:Y:S01]  /*68e0*/  IMAD R27, R38, R32, RZ ;  /* 0x00000020261b7224 */ /* 0x000fe200078e02ff */
[----:B------:R-:W-:Y:S01]  /*68f0*/  SHF.L.U32 R32, R50, 0x8, RZ ;  /* 0x0000000832207819 */ /* 0x000fe200000006ff */
[-C--:B------:R-:W-:Y:S02]  /*6900*/  IMAD R5, R0, R40.reuse, R5 ;  /* 0x0000002800057224 */ /* 0x080fe400078e0205 */
[----:B------:R-:W-:Y:S01]  /*6910*/  IMAD.MOV.U32 R0, RZ, RZ, R33 ;  /* 0x000000ffff007224 */ /* 0x000fe200078e0021 */
[----:B------:R-:W-:Y:S01]  /*6920*/  SHF.R.S32.HI R32, RZ, 0x18, R32 ;  /* 0x00000018ff207819 */ /* 0x000fe20000011420 */
[-C--:B------:R-:W-:Y:S01]  /*6930*/  IMAD R6, R2, R40.reuse, R6 ;  /* 0x0000002802067224 */ /* 0x080fe200078e0206 */
[----:B------:R-:W-:Y:S01]  /*6940*/  SHF.R.S32.HI R2, RZ, 0x18, R50 ;  /* 0x00000018ff027819 */ /* 0x000fe20000011432 */
[----:B------:R-:W-:Y:S01]  /*6950*/  IMAD R7, R0, R40, R7 ;  /* 0x0000002800077224 */ /* 0x000fe200078e0207 */
[----:B------:R-:W-:Y:S01]  /*6960*/  PRMT R0, R51, 0x8880, RZ ;  /* 0x0000888033007816 */ /* 0x000fe200000000ff */
[----:B------:R-:W-:Y:S01]  /*6970*/  IMAD R9, R38, R14, RZ ;  /* 0x0000000e26097224 */ /* 0x000fe200078e02ff */
[----:B------:R-:W-:Y:S01]  /*6980*/  I2IP.S8.S32.SAT R6, R6, R5, RZ ;  /* 0x0000000506067239 */ /* 0x000fe200000014ff */
[-C--:B------:R-:W-:Y:S01]  /*6990*/  IMAD R8, R31, R40.reuse, R8 ;  /* 0x000000281f087224 */ /* 0x080fe200078e0208 */
[C---:B------:R-:W-:Y:S01]  /*69a0*/  SHF.L.U32 R31, R51.reuse, 0x8, RZ ;  /* 0x00000008331f7819 */ /* 0x040fe200000006ff */
[----:B------:R-:W-:Y:S01]  /*69b0*/  IMAD R10, R38, R15, RZ ;  /* 0x0000000f260a7224 */ /* 0x000fe200078e02ff */
[----:B------:R-:W-:Y:S01]  /*69c0*/  I2IP.S8.S32.SAT R53, R4, R3, R6 ;  /* 0x0000000304357239 */ /* 0x000fe20000001406 */
[-C--:B------:R-:W-:Y:S01]  /*69d0*/  IMAD R9, R32, R40.reuse, R9 ;  /* 0x0000002820097224 */ /* 0x080fe200078e0209 */
[----:B------:R-:W-:Y:S01]  /*69e0*/  SHF.R.S32.HI R5, RZ, 0x18, R31 ;  /* 0x00000018ff057819 */ /* 0x000fe2000001141f */
[-C--:B------:R-:W-:Y:S01]  /*69f0*/  IMAD R10, R2, R40.reuse, R10 ;  /* 0x00000028020a7224 */ /* 0x080fe200078e020a */
[----:B------:R-:W-:Y:S01]  /*6a00*/  SHF.L.U32 R2, R51, 0x10, RZ ;  /* 0x0000001033027819 */ /* 0x000fe200000006ff */
[----:B------:R-:W-:Y:S01]  /*6a10*/  IMAD R11, R0, R40, R11 ;  /* 0x00000028000b7224 */ /* 0x000fe200078e020b */
[----:B------:R-:W-:Y:S01]  /*6a20*/  SHF.R.S32.HI R0, RZ, 0x18, R51 ;  /* 0x00000018ff007819 */ /* 0x000fe20000011433 */
[C---:B------:R-:W-:Y:S01]  /*6a30*/  IMAD R15, R38.reuse, R20, RZ ;  /* 0x00000014260f7224 */ /* 0x040fe200078e02ff */
[----:B------:R-:W-:Y:S01]  /*6a40*/  SHF.R.S32.HI R2, RZ, 0x18, R2 ;  /* 0x00000018ff027819 */ /* 0x000fe20000011402 */
[C---:B------:R-:W-:Y:S01]  /*6a50*/  IMAD R14, R38.reuse, R19, RZ ;  /* 0x00000013260e7224 */ /* 0x040fe200078e02ff */
[C---:B------:R-:W-:Y:S01]  /*6a60*/  SHF.L.U32 R4, R45.reuse, 0x10, RZ ;  /* 0x000000102d047819 */ /* 0x040fe200000006ff */
[----:B------:R-:W-:Y:S01]  /*6a70*/  IMAD R19, R38, R24, RZ ;  /* 0x0000001826137224 */ /* 0x000fe200078e02ff */
[----:B------:R-:W-:Y:S01]  /*6a80*/  PRMT R3, R45, 0x8880, RZ ;  /* 0x000088802d037816 */ /* 0x000fe200000000ff */
[-C--:B------:R-:W-:Y:S01]  /*6a90*/  IMAD R12, R2, R40.reuse, R12 ;  /* 0x00000028020c7224 */ /* 0x080fe200078e020c */
[----:B------:R-:W-:Y:S01]  /*6aa0*/  PRMT R2, R44, 0x8880, RZ ;  /* 0x000088802c027816 */ /* 0x000fe200000000ff */
[-C--:B------:R-:W-:Y:S01]  /*6ab0*/  IMAD R13, R5, R40.reuse, R13 ;  /* 0x00000028050d7224 */ /* 0x080fe200078e020d */
[----:B------:R-:W-:Y:S01]  /*6ac0*/  SHF.R.S32.HI R4, RZ, 0x18, R4 ;  /* 0x00000018ff047819 */ /* 0x000fe20000011404 */
[----:B------:R-:W-:Y:S01]  /*6ad0*/  IMAD R14, R0, R40, R14 ;  /* 0x00000028000e7224 */ /* 0x000fe200078e020e */
[----:B------:R-:W-:Y:S01]  /*6ae0*/  MOV R0, R2 ;  /* 0x0000000200007202 */ /* 0x000fe20000000f00 */
[----:B------:R-:W-:Y:S01]  /*6af0*/  IMAD.U32 R5, R44, 0x10000, RZ ;  /* 0x000100002c057824 */ /* 0x000fe200078e00ff */
[----:B------:R-:W-:Y:S01]  /*6b00*/  I2IP.S8.S32.SAT R9, R10, R9, RZ ;  /* 0x000000090a097239 */ /* 0x000fe200000014ff */
[----:B------:R-:W-:Y:S01]  /*6b10*/  IMAD R20, R38, R25, RZ ;  /* 0x0000001926147224 */ /* 0x000fe200078e02ff */
[----:B------:R-:W-:Y:S01]  /*6b20*/  I2IP.S8.S32.SAT R13, R14, R13, RZ ;  /* 0x0000000d0e0d7239 */ /* 0x000fe200000014ff */
[----:B------:R-:W-:Y:S01]  /*6b30*/  IMAD R15, R0, R40, R15 ;  /* 0x00000028000f7224 */ /* 0x000fe200078e020f */
[----:B------:R-:W-:Y:S01]  /*6b40*/  SHF.R.S32.HI R2, RZ, 0x18, R5 ;  /* 0x00000018ff027819 */ /* 0x000fe20000011405 */
[----:B------:R-:W-:Y:S01]  /*6b50*/  IMAD R24, R38, R29, RZ ;  /* 0x0000001d26187224 */ /* 0x000fe200078e02ff */
[----:B------:R-:W-:Y:S01]  /*6b60*/  SHF.L.U32 R0, R44, 0x8, RZ ;  /* 0x000000082c007819 */ /* 0x000fe200000006ff */
[----:B------:R-:W-:Y:S01]  /*6b70*/  IMAD R25, R38, R30, RZ ;  /* 0x0000001e26197224 */ /* 0x000fe200078e02ff */
[----:B------:R-:W-:Y:S01]  /*6b80*/  I2IP.S8.S32.SAT R54, R8, R7, R9 ;  /* 0x0000000708367239 */ /* 0x000fe20000001409 */
[----:B------:R-:W-:Y:S01]  /*6b90*/  IMAD R16, R2, R40, R16 ;  /* 0x0000002802107224 */ /* 0x000fe200078e0210 */
[----:B------:R-:W-:Y:S01]  /*6ba0*/  SHF.R.S32.HI R0, RZ, 0x18, R0 ;  /* 0x00000018ff007819 */ /* 0x000fe20000011400 */
[----:B------:R-:W-:Y:S01]  /*6bb0*/  IMAD R29, R38, R34, RZ ;  /* 0x00000022261d7224 */ /* 0x000fe200078e02ff */
[----:B------:R-:W-:Y:S01]  /*6bc0*/  SHF.R.S32.HI R2, RZ, 0x18, R44 ;  /* 0x00000018ff027819 */ /* 0x000fe2000001142c */
[----:B------:R-:W-:Y:S01]  /*6bd0*/  IMAD.SHL.U32 R5, R45, 0x100, RZ ;  /* 0x000001002d057824 */ /* 0x000fe200078e00ff */
[----:B------:R-:W-:Y:S01]  /*6be0*/  I2IP.S8.S32.SAT R55, R12, R11, R13 ;  /* 0x0000000b0c377239 */ /* 0x000fe2000000140d */
[-C--:B------:R-:W-:Y:S02]  /*6bf0*/  IMAD R17, R0, R40.reuse, R17 ;  /* 0x0000002800117224 */ /* 0x080fe400078e0211 */
[-C--:B------:R-:W-:Y:S01]  /*6c00*/  IMAD R18, R2, R40.reuse, R18 ;  /* 0x0000002802127224 */ /* 0x080fe200078e0212 */
[----:B------:R-:W-:Y:S01]  /*6c10*/  SHF.R.S32.HI R0, RZ, 0x18, R5 ;  /* 0x00000018ff007819 */ /* 0x000fe20000011405 */
[-C--:B------:R-:W-:Y:S01]  /*6c20*/  IMAD R19, R3, R40.reuse, R19 ;  /* 0x0000002803137224 */ /* 0x080fe200078e0213 */
[----:B------:R-:W-:Y:S01]  /*6c30*/  SHF.R.S32.HI R2, RZ, 0x18, R45 ;  /* 0x00000018ff027819 */ /* 0x000fe2000001142d */
[-C--:B------:R-:W-:Y:S01]  /*6c40*/  IMAD R20, R4, R40.reuse, R20 ;  /* 0x0000002804147224 */ /* 0x080fe200078e0214 */
[----:B------:R-:W-:Y:S01]  /*6c50*/  SHF.L.U32 R4, R46, 0x10, RZ ;  /* 0x000000102e047819 */ /* 0x000fe200000006ff */
[-C--:B------:R-:W-:Y:S01]  /*6c60*/  IMAD R21, R0, R40.reuse, R21 ;  /* 0x0000002800157224 */ /* 0x080fe200078e0215 */
[C---:B------:R-:W-:Y:S01]  /*6c70*/  PRMT R0, R46.reuse, 0x8880, RZ ;  /* 0x000088802e007816 */ /* 0x040fe200000000ff */
[----:B------:R1:W-:Y:S01]  /*6c80*/  STS.128 [R69+UR44+0x2200], R52 ;  /* 0x0022003445007988 */ /* 0x0003e20008000c2c */
[----:B------:R-:W-:Y:S01]  /*6c90*/  SHF.L.U32 R3, R46, 0x8, RZ ;  /* 0x000000082e037819 */ /* 0x000fe200000006ff */
[-C--:B------:R-:W-:Y:S01]  /*6ca0*/  IMAD R22, R2, R40.reuse, R22 ;  /* 0x0000002802167224 */ /* 0x080fe200078e0216 */
[----:B------:R-:W-:Y:S01]  /*6cb0*/  SHF.R.S32.HI R2, RZ, 0x18, R4 ;  /* 0x00000018ff027819 */ /* 0x000fe20000011404 */
[-C--:B------:R-:W-:Y:S01]  /*6cc0*/  IMAD R23, R0, R40.reuse, R23 ;  /* 0x0000002800177224 */ /* 0x080fe200078e0217 */
[----:B------:R-:W-:Y:S01]  /*6cd0*/  SHF.R.S32.HI R3, RZ, 0x18, R3 ;  /* 0x00000018ff037819 */ /* 0x000fe20000011403 */
[----:B------:R-:W-:Y:S01]  /*6ce0*/  IMAD R30, R38, R35, RZ ;  /* 0x00000023261e7224 */ /* 0x000fe200078e02ff */
[----:B------:R-:W-:Y:S01]  /*6cf0*/  SHF.R.S32.HI R0, RZ, 0x18, R46 ;  /* 0x00000018ff007819 */ /* 0x000fe2000001142e */
[-C--:B------:R-:W-:Y:S01]  /*6d00*/  IMAD R24, R2, R40.reuse, R24 ;  /* 0x0000002802187224 */ /* 0x080fe200078e0218 */
[----:B------:R-:W-:Y:S01]  /*6d10*/  PRMT R2, R47, 0x8880, RZ ;  /* 0x000088802f027816 */ /* 0x000fe200000000ff */
[-C--:B------:R-:W-:Y:S01]  /*6d20*/  IMAD R25, R3, R40.reuse, R25 ;  /* 0x0000002803197224 */ /* 0x080fe200078e0219 */
[C---:B------:R-:W-:Y:S01]  /*6d30*/  SHF.L.U32 R3, R47.reuse, 0x10, RZ ;  /* 0x000000102f037819 */ /* 0x040fe200000006ff */
[----:B------:R-:W-:Y:S01]  /*6d40*/  IMAD.SHL.U32 R4, R47, 0x100, RZ ;  /* 0x000001002f047824 */ /* 0x000fe200078e00ff */
[----:B------:R-:W-:Y:S01]  /*6d50*/  SHF.R.S32.HI R5, RZ, 0x18, R47 ;  /* 0x00000018ff057819 */ /* 0x000fe2000001142f */
[-C--:B------:R-:W-:Y:S01]  /*6d60*/  IMAD R26, R0, R40.reuse, R26 ;  /* 0x00000028001a7224 */ /* 0x080fe200078e021a */
[----:B------:R-:W-:Y:S01]  /*6d70*/  SHF.R.S32.HI R3, RZ, 0x18, R3 ;  /* 0x00000018ff037819 */ /* 0x000fe20000011403 */
[-C--:B------:R-:W-:Y:S01]  /*6d80*/  IMAD R27, R2, R40.reuse, R27 ;  /* 0x00000028021b7224 */ /* 0x080fe200078e021b */
[----:B------:R-:W-:Y:S02]  /*6d90*/  SHF.R.S32.HI R4, RZ, 0x18, R4 ;  /* 0x00000018ff047819 */ /* 0x000fe40000011404 */
[----:B------:R-:W-:Y:S01]  /*6da0*/  I2IP.S8.S32.SAT R17, R18, R17, RZ ;  /* 0x0000001112117239 */ /* 0x000fe200000014ff */
[-C--:B------:R-:W-:Y:S01]  /*6db0*/  IMAD R28, R3, R40.reuse, R28 ;  /* 0x00000028031c7224 */ /* 0x080fe200078e021c */
[----:B------:R-:W-:Y:S01]  /*6dc0*/  I2IP.S8.S32.SAT R21, R22, R21, RZ ;  /* 0x0000001516157239 */ /* 0x000fe200000014ff */
[-C--:B------:R-:W-:Y:S01]  /*6dd0*/  IMAD R29, R4, R40.reuse, R29 ;  /* 0x00000028041d7224 */ /* 0x080fe200078e021d */
[----:B------:R-:W-:Y:S01]  /*6de0*/  I2IP.S8.S32.SAT R16, R16, R15, R17 ;  /* 0x0000000f10107239 */ /* 0x000fe20000001411 */
[----:B------:R-:W-:Y:S01]  /*6df0*/  IMAD R30, R5, R40, R30 ;  /* 0x00000028051e7224 */ /* 0x000fe200078e021e */
[----:B------:R-:W-:Y:S02]  /*6e00*/  I2IP.S8.S32.SAT R17, R20, R19, R21 ;  /* 0x0000001314117239 */ /* 0x000fe40000001415 */
[----:B------:R-:W-:Y:S02]  /*6e10*/  I2IP.S8.S32.SAT R18, R26, R25, RZ ;  /* 0x000000191a127239 */ /* 0x000fe400000014ff */
[----:B------:R-:W-:Y:S02]  /*6e20*/  I2IP.S8.S32.SAT R19, R30, R29, RZ ;  /* 0x0000001d1e137239 */ /* 0x000fe400000014ff */
[----:B------:R-:W-:Y:S02]  /*6e30*/  IADD3 R2, PT, PT, R69, UR44, RZ ;  /* 0x0000002c45027c10 */ /* 0x000fe4000fffe0ff */
[----:B------:R-:W-:Y:S02]  /*6e40*/  SHF.L.U32 R0, R81, 0x4, RZ ;  /* 0x0000000451007819 */ /* 0x000fe400000006ff */
[----:B------:R-:W-:Y:S02]  /*6e50*/  I2IP.S8.S32.SAT R18, R24, R23, R18 ;  /* 0x0000001718127239 */ /* 0x000fe40000001412 */
[----:B------:R-:W-:Y:S02]  /*6e60*/  I2IP.S8.S32.SAT R19, R28, R27, R19 ;  /* 0x0000001b1c137239 */ /* 0x000fe40000001413 */
[----:B------:R-:W-:Y:S02]  /*6e70*/  IADD3 R89, PT, PT, R2, R0, RZ ;  /* 0x0000000002597210 */ /* 0x000fe40007ffe0ff */
[----:B------:R-:W-:Y:S02]  /*6e80*/  LEA R3, R83, UR44, 0x3 ;  /* 0x0000002c53037c11 */ /* 0x000fe4000f8e18ff */
[----:B------:R-:W-:Y:S01]  /*6e90*/  @P6 SHF.L.U32 R4, R82, 0x1f, RZ ;  /* 0x0000001f52046819 */ /* 0x000fe200000006ff */
[----:B------:R1:W-:Y:S01]  /*6ea0*/  STS.128 [R89+0x2210], R16 ;  /* 0x0022101059007388 */ /* 0x0003e20000000c00 */
[----:B------:R-:W-:Y:S01]  /*6eb0*/  @!PT LDS RZ, [RZ] ;  /* 0x00000000fffff984 */ /* 0x000fe20000000800 */
[----:B------:R-:W-:Y:S01]  /*6ec0*/  @!PT LDS RZ, [RZ] ;  /* 0x00000000fffff984 */ /* 0x000fe20000000800 */
[----:B------:R-:W-:Y:S01]  /*6ed0*/  @!PT LDS RZ, [RZ] ;  /* 0x00000000fffff984 */ /* 0x000fe20000000800 */
[----:B------:R-:W-:Y:S01]  /*6ee0*/  @!PT LDS RZ, [RZ] ;  /* 0x00000000fffff984 */ /* 0x000fe20000000800 */
[----:B------:R2:W-:Y:S07]  /*6ef0*/  MEMBAR.ALL.CTA ;  /* 0x0000000000007992 */ /* 0x0005ee0000008000 */
[----:B--2---:R-:W2:Y:S02]  /*6f00*/  FENCE.VIEW.ASYNC.S ;  /* 0x00000000000073c6 */ /* 0x004ea40000000000 */
[----:B--2---:R-:W-:Y:S06]  /*6f10*/  BAR.SYNC.DEFER_BLOCKING 0x1, 0x80 ;  /* 0x0042000000007b1d */ /* 0x004fec0000010000 */
[----:B------:R-:W-:Y:S05]  /*6f20*/  @P0 BRA `(.L_x_107) ;  /* 0x0000000000280947 */ /* 0x000fea0003800000 */
[----:B------:R-:W2:Y:S01]  /*6f30*/  LDCU.64 UR6, c[0x0][0x348] ;  /* 0x00006900ff0677ac */ /* 0x000ea20008000a00 */
[----:B------:R-:W-:Y:S01]  /*6f40*/  UIADD3 UR4, UPT, UPT, UR44, 0x2200, URZ ;  /* 0x000022002c047890 */ /* 0x000fe2000fffe0ff */
[----:B------:R-:W-:Y:S05]  /*6f50*/  UMOV UR51, UR36 ;  /* 0x0000002400337c82 */ /* 0x000fea0008000000 */
[----:B------:R-:W-:Y:S04]  /*6f60*/  MOV R87, UR4 ;  /* 0x0000000400577c02 */ /* 0x000fe80008000f00 */
[----:B------:R-:W-:Y:S01]  /*6f70*/  R2UR UR48, R87 ;  /* 0x00000000573072ca */ /* 0x000fe200000e0000 */
[----:B--2---:R-:W-:Y:S04]  /*6f80*/  UIADD3 UR4, UP0, UPT, UR6, 0x680, URZ ;  /* 0x0000068006047890 */ /* 0x004fe8000ff1e0ff */
[----:B------:R-:W-:Y:S09]  /*6f90*/  UIADD3.X UR5, UPT, UPT, URZ, UR7, URZ, UP0, !UPT ;  /* 0x00000007ff057290 */ /* 0x000ff200087fe4ff */
[----:B------:R2:W-:Y:S01]  /*6fa0*/  UTMASTG.3D [UR48], [UR4] ;  /* 0x00000030040073b5 */ /* 0x0005e20008010000 */
[----:B------:R0:W-:Y:S01]  /*6fb0*/  UTMACMDFLUSH ;  /* 0x00000000000079b7 */ /* 0x0001e20000000000 */
[----:B--2---:R-:W-:Y:S04]  /*6fc0*/  DEPBAR.LE SB0, 0x1 ;  /* 0x000080400000791a */ /* 0x004fe80000000000 */
.L_x_107:
[----:B------:R-:W-:Y:S05]  /*6fd0*/  BSYNC.RECONVERGENT B0 ;  /* 0x0000000000007941 */ /* 0x000fea0003800200 */
.L_x_106:
[----:B------:R-:W-:Y:S06]  /*6fe0*/  BAR.SYNC.DEFER_BLOCKING 0x1, 0x80 ;  /* 0x0042000000007b1d */ /* 0x000fec0000010000 */
[----:B------:R-:W2:Y:S01]  /*6ff0*/  @P6 SYNCS.PHASECHK.TRANS64.TRYWAIT P0, [R3+URZ+0x80], R4 ;  /* 0x00008004030065a7 */ /* 0x000ea200080011ff */
[----:B------:R-:W-:Y:S01]  /*7000*/  BSSY B1, `(.L_x_108) ;  /* 0x000001f000017945 */ /* 0x000fe20003800000 */
[----:B--2---:R-:W-:Y:S03]  /*7010*/  @P6 SEL R56, RZ, 0x1, !P0 ;  /* 0x00000001ff386807 */ /* 0x004fe60004000000 */
[----:B------:R-:W-:Y:S05]  /*7020*/  @!P6 BRA `(.L_x_109) ;  /* 0x000000000070e947 */ /* 0x000fea0003800000 */
[----:B------:R-:W-:Y:S01]  /*7030*/  ISETP.NE.AND P1, PT, R57, RZ, PT ;  /* 0x000000ff3900720c */ /* 0x000fe20003f25270 */
[----:B------:R-:W-:Y:S01]  /*7040*/  BSSY B0, `(.L_x_110) ;  /* 0x0000008000007945 */ /* 0x000fe20003800000 */
[----:B------:R-:W-:Y:S11]  /*7050*/  ISETP.NE.AND P0, PT, R56, RZ, PT ;  /* 0x000000ff3800720c */ /* 0x000ff60003f05270 */
[----:B------:R-:W-:Y:S04]  /*7060*/  @P1 IMAD R2, R83, 0x1000, R2 ;  /* 0x0000100053021824 */ /* 0x000fe800078e0202 */
[----:B------:R-:W-:Y:S01]  /*7070*/  @P1 IMAD.IADD R4, R0, 0x1, R2 ;  /* 0x0000000100041824 */ /* 0x000fe200078e0202 */
[----:B------:R-:W-:Y:S06]  /*7080*/  @P0 BRA `(.L_x_111) ;  /* 0x00000000000c0947 */ /* 0x000fec0003800000 */
[----:B------:R-:W-:Y:S04]  /*7090*/  SHF.L.U32 R0, R82, 0x1f, RZ ;  /* 0x0000001f52007819 */ /* 0x000fe800000006ff */
[----:B------:R-:W2:Y:S02]  /*70a0*/  SYNCS.PHASECHK.TRANS64.TRYWAIT P0, [R3+URZ+0x80], R0 ;  /* 0x00008000030075a7 */ /* 0x000ea400080011ff */
[----:B--2---:R-:W-:Y:S05]  /*70b0*/  @!P0 BRA `(.L_x_112) ;  /* 0x00000018002c8947 */ /* 0x004fea0003800000 */
.L_x_111:
[----:B------:R-:W-:Y:S05]  /*70c0*/  BSYNC B0 ;  /* 0x0000000000007941 */ /* 0x000fea0003800000 */
.L_x_110:
[----:B------:R-:W-:Y:S01]  /*70d0*/  ISETP.NE.AND P0, PT, R57, RZ, PT ;  /* 0x000000ff3900720c */ /* 0x000fe20003f05270 */
[----:B--2---:R-:W-:Y:S02]  /*70e0*/  VIADD R3, R3, 0x90 ;  /* 0x0000009003037836 */ /* 0x004fe40000000000 */
[----:B------:R-:W-:Y:S02]  /*70f0*/  IMAD.U32 R0, RZ, RZ, UR45 ;  /* 0x0000002dff007e24 */ /* 0x000fe4000f8e00ff */
[----:B------:R-:W-:Y:S03]  /*7100*/  VIADD R83, R83, 0x1 ;  /* 0x0000000153537836 */ /* 0x000fe60000000000 */
[----:B------:R-:W-:Y:S05]  /*7110*/  PRMT R0, R0, 0x654, R3 ;  /* 0x0000065400007816 */ /* 0x000fea0000000003 */
[----:B------:R2:W3:Y:S04]  /*7120*/  @P0 LDS.128 R48, [R2+0x200] ;  /* 0x0002000002300984 */ /* 0x0004e80000000c00 */
[----:B------:R2:W4:Y:S01]  /*7130*/  @P0 LDS.128 R44, [R4+0x210] ;  /* 0x00021000042c0984 */ /* 0x0005220000000c00 */
        /* <DEDUP_REMOVED lines=10> */
[----:B--23--:R-:W-:Y:S02]  /*71e0*/  LOP3.LUT R82, R82, R0, RZ, 0x3c, !PT ;  /* 0x0000000052527212 */ /* 0x00cfe400078e3cff */
.L_x_109:
[----:B------:R-:W-:Y:S05]  /*71f0*/  BSYNC B1 ;  /* 0x0000000000017941 */ /* 0x000fea0003800000 */
.L_x_108:
[----:B------:R-:W-:Y:S05]  /*7200*/  VIADD R0, R39, 0x40 ;  /* 0x0000004027007836 */ /* 0x000fea0000000000 */
[----:B------:R-:W-:Y:S04]  /*7210*/  SHF.R.U32.HI R0, RZ, 0x15, R0 ;  /* 0x00000015ff007819 */ /* 0x000fe80000011600 */
[----:B------:R-:W-:Y:S11]  /*7220*/  LOP3.LUT P0, RZ, R0, 0x3, R79, 0x48, !PT ;  /* 0x0000000300ff7812 */ /* 0x000ff6000780484f */
[----:B------:R-:W-:Y:S02]  /*7230*/  @!UPT UIADD3 URZ, UPT, UPT, URZ, URZ, URZ ;  /* 0x000000fffffff290 */ /* 0x000fe4000fffe0ff */
[----:B------:R-:W-:Y:S05]  /*7240*/  @!P0 BRA `(.L_x_113) ;  /* 0x0000000000408947 */ /* 0x000fea0003800000 */
[----:B------:R-:W2:Y:S01]  /*7250*/  LDCU.64 UR8, c[0x4][0x70] ;  /* 0x01000e00ff0877ac */ /* 0x000ea20008000a00 */
[----:B------:R-:W-:Y:S01]  /*7260*/  MOV R3, 0x0 ;  /* 0x0000000000037802 */ /* 0x000fe20000000f00 */
[----:B------:R-:W-:Y:S02]  /*7270*/  HFMA2 R12, -RZ, RZ, 0, 5.9604644775390625e-08 ;  /* 0x00000001ff0c7431 */ /* 0x000fe400000001ff */
[----:B------:R-:W-:Y:S02]  /*7280*/  IMAD.MOV.U32 R8, RZ, RZ, 0x192 ;  /* 0x00000192ff087424 */ /* 0x000fe400078e00ff */
[----:B------:R-:W-:Y:S01]  /*7290*/  IMAD.MOV.U32 R13, RZ, RZ, RZ ;  /* 0x000000ffff0d7224 */ /* 0x000fe200078e00ff */
[----:B------:R-:W3:Y:S01]  /*72a0*/  LDCU.64 UR6, c[0x4][0x78] ;  /* 0x01000f00ff0677ac */ /* 0x000ee20008000a00 */
[----:B------:R-:W1:Y:S01]  /*72b0*/  LDC.64 R2, c[0x4][R3] ;  /* 0x0100000003027b82 */ /* 0x000e620000000a00 */
[----:B------:R-:W5:Y:S01]  /*72c0*/  LDCU.64 UR4, c[0x4][0x10] ;  /* 0x01000200ff0477ac */ /* 0x000f620008000a00 */
[----:B--2---:R-:W-:Y:S01]  /*72d0*/  MOV R5, UR9 ;  /* 0x0000000900057c02 */ /* 0x004fe20008000f00 */
[----:B------:R-:W-:Y:S01]  /*72e0*/  IMAD.U32 R4, RZ, RZ, UR8 ;  /* 0x00000008ff047e24 */ /* 0x000fe2000f8e00ff */
[----:B---3--:R-:W-:Y:S01]  /*72f0*/  MOV R7, UR7 ;  /* 0x0000000700077c02 */ /* 0x008fe20008000f00 */
[----:B------:R-:W-:Y:S01]  /*7300*/  IMAD.U32 R6, RZ, RZ, UR6 ;  /* 0x00000006ff067e24 */ /* 0x000fe2000f8e00ff */
[----:B-----5:R-:W-:Y:S01]  /*7310*/  MOV R11, UR5 ;  /* 0x00000005000b7c02 */ /* 0x020fe20008000f00 */
[----:B------:R-:W-:Y:S02]  /*7320*/  IMAD.U32 R10, RZ, RZ, UR4 ;  /* 0x00000004ff0a7e24 */ /* 0x000fe4000f8e00ff */
[----:B------:R-:W-:Y:S07]  /*7330*/  LEPC R20, `(.L_x_113) ;  /* 0x000000001014794e */ /* 0x000fee0000000000 */
[----:B-1--4-:R-:W-:Y:S05]  /*7340*/  CALL.ABS.NOINC R2 ;  /* 0x0000000002007343 */ /* 0x012fea0003c00000 */
.L_x_113:
[----:B------:R-:W-:Y:S01]  /*7350*/  ISETP.NE.AND P0, PT, R88, RZ, PT ;  /* 0x000000ff5800720c */ /* 0x000fe20003f05270 */
[----:B------:R-:W-:Y:S05]  /*7360*/  WARPSYNC.ALL ;  /* 0x0000000000007948 */ /* 0x000fea0003800000 */
[----:B------:R-:W-:Y:S01]  /*7370*/  IMAD.SHL.U32 R66, R49, 0x100, RZ ;  /* 0x0000010031427824 */ /* 0x000fe200078e00ff */
[----:B------:R-:W-:Y:S01]  /*7380*/  R2UR UR4, R39 ;  /* 0x00000000270472ca */ /* 0x000fe200000e0000 */
[----:B------:R-:W-:Y:S01]  /*7390*/  IMAD.SHL.U32 R60, R51, 0x100, RZ ;  /* 0x00000100333c7824 */ /* 0x000fe200078e00ff */
[C---:B------:R-:W-:Y:S01]  /*73a0*/  SHF.L.U32 R2, R48.reuse, 0x10, RZ ;  /* 0x0000001030027819 */ /* 0x040fe200000006ff */
[----:B-1--4-:R-:W-:Y:S01]  /*73b0*/  IMAD.SHL.U32 R54, R45, 0x100, RZ ;  /* 0x000001002d367824 */ /* 0x012fe200078e00ff */
[C---:B------:R-:W-:Y:S01]  /*73c0*/  PRMT R0, R48.reuse, 0x8880, RZ ;  /* 0x0000888030007816 */ /* 0x040fe200000000ff */
[----:B------:R-:W-:Y:S01]  /*73d0*/  BSSY.RECONVERGENT B0, `(.L_x_114) ;  /* 0x000009f000007945 */ /* 0x000fe20003800200 */
[----:B------:R-:W-:Y:S02]  /*73e0*/  SHF.L.U32 R3, R48, 0x8, RZ ;  /* 0x0000000830037819 */ /* 0x000fe400000006ff */
[----:B------:R-:W-:Y:S02]  /*73f0*/  SHF.R.S32.HI R2, RZ, 0x18, R2 ;  /* 0x00000018ff027819 */ /* 0x000fe40000011402 */
[----:B------:R-:W-:Y:S02]  /*7400*/  PRMT R68, R49, 0x8880, RZ ;  /* 0x0000888031447816 */ /* 0x000fe400000000ff */
[----:B------:R-:W-:Y:S01]  /*7410*/  SHF.R.S32.HI R3, RZ, 0x18, R3 ;  /* 0x00000018ff037819 */ /* 0x000fe20000011403 */
[----:B------:R-:W-:Y:S01]  /*7420*/  LDTM.16dp32bit_t0_t15.x32 R4, tmem[UR4+0x40] ;  /* 0x00004004000479ee */ /* 0x000fe20008a80000 */
[----:B------:R-:W1:Y:S01]  /*7430*/  LDTM.16dp32bit_t16_t31.x32 R4, tmem[UR4+0x60] ;  /* 0x00006004000479ee */ /* 0x000e620008aa0000 */
[----:B------:R-:W-:Y:S01]  /*7440*/  NOP ;  /* 0x0000000000007918 */ /* 0x000fe20000000000 */
[C---:B------:R-:W-:Y:S02]  /*7450*/  SHF.L.U32 R63, R50.reuse, 0x8, RZ ;  /* 0x00000008323f7819 */ /* 0x040fe400000006ff */
[C---:B------:R-:W-:Y:S02]  /*7460*/  PRMT R62, R51.reuse, 0x8880, RZ ;  /* 0x00008880333e7816 */ /* 0x040fe400000000ff */
[----:B------:R-:W-:Y:S02]  /*7470*/  SHF.L.U32 R61, R51, 0x10, RZ ;  /* 0x00000010333d7819 */ /* 0x000fe400000006ff */
[----:B------:R-:W-:Y:S02]  /*7480*/  R2UR UR5, R43 ;  /* 0x000000002b0572ca */ /* 0x000fe400000e0000 */
[----:B------:R-:W-:Y:S01]  /*7490*/  SHF.R.S32.HI R39, RZ, 0x18, R48 ;  /* 0x00000018ff277819 */ /* 0x000fe20000011430 */
[----:B------:R-:W-:Y:S01]  /*74a0*/  IMAD.SHL.U32 R48, R47, 0x100, RZ ;  /* 0x000001002f307824 */ /* 0x000fe200078e00ff */
[----:B------:R-:W-:Y:S02]  /*74b0*/  SHF.L.U32 R67, R49, 0x10, RZ ;  /* 0x0000001031437819 */ /* 0x000fe400000006ff */
[C---:B------:R-:W-:Y:S02]  /*74c0*/  PRMT R65, R50.reuse, 0x8880, RZ ;  /* 0x0000888032417816 */ /* 0x040fe400000000ff */
[----:B------:R-:W-:Y:S02]  /*74d0*/  SHF.R.S32.HI R41, RZ, 0x18, R49 ;  /* 0x00000018ff297819 */ /* 0x000fe40000011431 */
[----:B------:R-:W-:Y:S02]  /*74e0*/  SHF.L.U32 R64, R50, 0x10, RZ ;  /* 0x0000001032407819 */ /* 0x000fe400000006ff */
[----:B------:R-:W-:Y:S01]  /*74f0*/  SHF.R.S32.HI R42, RZ, 0x18, R50 ;  /* 0x00000018ff2a7819 */ /* 0x000fe20000011432 */
[----:B------:R-:W-:Y:S01]  /*7500*/  UIADD3 UR4, UPT, UPT, UR5, 0xf0, URZ ;  /* 0x000000f005047890 */ /* 0x000fe2000fffe0ff */
[----:B------:R-:W-:Y:S01]  /*7510*/  PRMT R59, R44, 0x8880, RZ ;  /* 0x000088802c3b7816 */ /* 0x000fe200000000ff */
[C---:B-1----:R-:W-:Y:S02]  /*7520*/  IMAD R4, R38.reuse, R4, RZ ;  /* 0x0000000426047224 */ /* 0x042fe400078e02ff */
[----:B------:R-:W-:Y:S01]  /*7530*/  UPRMT UR4, UR45, 0x654, UR4 ;  /* 0x000006542d047896 */ /* 0x000fe20008000004 */
[C---:B------:R-:W-:Y:S01]  /*7540*/  IMAD R5, R38.reuse, R5, RZ ;  /* 0x0000000526057224 */ /* 0x040fe200078e02ff */
[----:B------:R-:W-:Y:S01]  /*7550*/  SHF.R.S32.HI R43, RZ, 0x18, R51 ;  /* 0x00000018ff2b7819 */ /* 0x000fe20000011433 */
[----:B------:R-:W-:Y:S01]  /*7560*/  IMAD R6, R38, R6, RZ ;  /* 0x0000000626067224 */ /* 0x000fe200078e02ff */
[----:B------:R-:W-:Y:S01]  /*7570*/  SHF.L.U32 R51, R46, 0x8, RZ ;  /* 0x000000082e337819 */ /* 0x000fe200000006ff */
[----:B------:R-:W-:Y:S01]  /*7580*/  IMAD R4, R0, R40, R4 ;  /* 0x0000002800047224 */ /* 0x000fe200078e0204 */
[----:B------:R-:W-:Y:S01]  /*7590*/  MOV R0, R68 ;  /* 0x0000004400007202 */ /* 0x000fe20000000f00 */
[----:B------:R-:W-:Y:S01]  /*75a0*/  IMAD R7, R38, R7, RZ ;  /* 0x0000000726077224 */ /* 0x000fe200078e02ff */
[----:B------:R-:W-:Y:S01]  /*75b0*/  SHF.L.U32 R58, R44, 0x10, RZ ;  /* 0x000000102c3a7819 */ /* 0x000fe200000006ff */
[-C--:B------:R-:W-:Y:S01]  /*75c0*/  IMAD R5, R2, R40.reuse, R5 ;  /* 0x0000002802057224 */ /* 0x080fe200078e0205 */
[----:B------:R-:W-:Y:S01]  /*75d0*/  SYNCS.ARRIVE.TRANS64.RED.A1T0 RZ, [UR4], RZ ;  /* 0x000000ffffff79a7 */ /* 0x000fe20008100404 */
[----:B------:R-:W-:Y:S01]  /*75e0*/  IMAD R6, R3, R40, R6 ;  /* 0x0000002803067224 */ /* 0x000fe200078e0206 */
[----:B------:R-:W-:Y:S01]  /*75f0*/  SHF.R.S32.HI R2, RZ, 0x18, R67 ;  /* 0x00000018ff027819 */ /* 0x000fe20000011443 */
[C---:B------:R-:W-:Y:S01]  /*7600*/  IMAD R8, R38.reuse, R8, RZ ;  /* 0x0000000826087224 */ /* 0x040fe200078e02ff */
[----:B------:R-:W-:Y:S01]  /*7610*/  SHF.R.S32.HI R3, RZ, 0x18, R66 ;  /* 0x00000018ff037819 */ /* 0x000fe20000011442 */
[-C--:B------:R-:W-:Y:S01]  /*7620*/  IMAD R7, R39, R40.reuse, R7 ;  /* 0x0000002827077224 */ /* 0x080fe200078e0207 */
[----:B------:R-:W-:Y:S01]  /*7630*/  MOV R39, R65 ;  /* 0x0000004100277202 */ /* 0x000fe20000000f00 */
[----:B------:R-:W-:Y:S01]  /*7640*/  IMAD R9, R38, R9, RZ ;  /* 0x0000000926097224 */ /* 0x000fe200078e02ff */
[C---:B------:R-:W-:Y:S01]  /*7650*/  PRMT R56, R45.reuse, 0x8880, RZ ;  /* 0x000088802d387816 */ /* 0x040fe200000000ff */
[----:B------:R-:W-:Y:S01]  /*7660*/  IMAD R8, R0, R40, R8 ;  /* 0x0000002800087224 */ /* 0x000fe200078e0208 */
[----:B------:R-:W-:Y:S01]  /*7670*/  SHF.L.U32 R55, R45, 0x10, RZ ;  /* 0x000000102d377819 */ /* 0x000fe200000006ff */
[----:B------:R-:W-:Y:S01]  /*7680*/  IMAD R10, R38, R10, RZ ;  /* 0x0000000a260a7224 */ /* 0x000fe200078e02ff */
[----:B------:R-:W-:Y:S01]  /*7690*/  PRMT R53, R46, 0x8880, RZ ;  /* 0x000088802e357816 */ /* 0x000fe200000000ff */
[----:B------:R-:W-:Y:S01]  /*76a0*/  IMAD R9, R2, R40, R9 ;  /* 0x0000002802097224 */ /* 0x000fe200078e0209 */
[----:B------:R-:W-:Y:S01]  /*76b0*/  SHF.R.S32.HI R45, RZ, 0x18, R45 ;  /* 0x00000018ff2d7819 */ /* 0x000fe2000001142d */
[----:B------:R-:W-:Y:S01]  /*76c0*/  IMAD R0, R38, R20, RZ ;  /* 0x0000001426007224 */ /* 0x000fe200078e02ff */
[----:B------:R-:W-:Y:S01]  /*76d0*/  SHF.L.U32 R52, R46, 0x10, RZ ;  /* 0x000000102e347819 */ /* 0x000fe200000006ff */
[C---:B------:R-:W-:Y:S01]  /*76e0*/  IMAD R11, R38.reuse, R11, RZ ;  /* 0x0000000b260b7224 */ /* 0x040fe200078e02ff */
[C---:B------:R-:W-:Y:S01]  /*76f0*/  PRMT R50, R47.reuse, 0x8880, RZ ;  /* 0x000088802f327816 */ /* 0x040fe200000000ff */
[C---:B------:R-:W-:Y:S01]  /*7700*/  IMAD R2, R38.reuse, R21, RZ ;  /* 0x0000001526027224 */ /* 0x040fe200078e02ff */
[----:B------:R-:W-:Y:S01]  /*7710*/  SHF.R.S32.HI R46, RZ, 0x18, R46 ;  /* 0x00000018ff2e7819 */ /* 0x000fe2000001142e */
[C---:B------:R-:W-:Y:S01]  /*7720*/  IMAD R20, R38.reuse, R24, RZ ;  /* 0x0000001826147224 */ /* 0x040fe200078e02ff */
[----:B------:R-:W-:Y:S01]  /*7730*/  SHF.L.U32 R49, R47, 0x10, RZ ;  /* 0x000000102f317819 */ /* 0x000fe200000006ff */
[C---:B------:R-:W-:Y:S01]  /*7740*/  IMAD R21, R38.reuse, R25, RZ ;  /* 0x0000001926157224 */ /* 0x040fe200078e02ff */
[----:B------:R-:W-:Y:S01]  /*7750*/  SHF.R.S32.HI R47, RZ, 0x18, R47 ;  /* 0x00000018ff2f7819 */ /* 0x000fe2000001142f */
[----:B------:R-:W-:Y:S01]  /*7760*/  IMAD R24, R38, R28, RZ ;  /* 0x0000001c26187224 */ /* 0x000fe200078e02ff */
[----:B------:R-:W-:Y:S01]  /*7770*/  SHF.L.U32 R57, R44, 0x8, RZ ;  /* 0x000000082c397819 */ /* 0x000fe200000006ff */
[----:B------:R-:W-:Y:S01]  /*7780*/  IMAD R10, R3, R40, R10 ;  /* 0x00000028030a7224 */ /* 0x000fe200078e020a */
[----:B------:R-:W-:Y:S01]  /*7790*/  SHF.R.S32.HI R44, RZ, 0x18, R44 ;  /* 0x00000018ff2c7819 */ /* 0x000fe2000001142c */
[----:B------:R-:W-:Y:S01]  /*77a0*/  IMAD R12, R38, R12, RZ ;  /* 0x0000000c260c7224 */ /* 0x000fe200078e02ff */
[----:B------:R-:W-:Y:S01]  /*77b0*/  IADD3 R36, PT, PT, R36, 0x1, RZ ;  /* 0x0000000124247810 */ /* 0x000fe20007ffe0ff */
[C---:B------:R-:W-:Y:S02]  /*77c0*/  IMAD R25, R38.reuse, R29, RZ ;  /* 0x0000001d26197224 */ /* 0x040fe400078e02ff */
[C---:B------:R-:W-:Y:S01]  /*77d0*/  IMAD R28, R38.reuse, R32, RZ ;  /* 0x00000020261c7224 */ /* 0x040fe200078e02ff */
[----:B------:R-:W-:Y:S01]  /*77e0*/  SHF.R.S32.HI R32, RZ, 0x18, R64 ;  /* 0x00000018ff207819 */ /* 0x000fe20000011440 */
[C---:B------:R-:W-:Y:S01]  /*77f0*/  IMAD R29, R38.reuse, R33, RZ ;  /* 0x00000021261d7224 */ /* 0x040fe200078e02ff */
[----:B------:R-:W-:Y:S01]  /*7800*/  I2IP.S8.S32.SAT R33, R7, R6, RZ ;  /* 0x0000000607217239 */ /* 0x000fe200000014ff */
[----:B------:R-:W-:Y:S01]  /*7810*/  IMAD R11, R41, R40, R11 ;  /* 0x00000028290b7224 */ /* 0x000fe200078e020b */
[----:B------:R-:W-:Y:S01]  /*7820*/  SHF.R.S32.HI R6, RZ, 0x18, R63 ;  /* 0x00000018ff067819 */ /* 0x000fe2000001143f */
[C---:B------:R-:W-:Y:S01]  /*7830*/  IMAD R13, R38.reuse, R13, RZ ;  /* 0x0000000d260d7224 */ /* 0x040fe200078e02ff */
[----:B------:R-:W-:Y:S01]  /*7840*/  MOV R7, R62 ;  /* 0x0000003e00077202 */ /* 0x000fe20000000f00 */
[C---:B------:R-:W-:Y:S02]  /*7850*/  IMAD R14, R38.reuse, R14, RZ ;  /* 0x0000000e260e7224 */ /* 0x040fe400078e02ff */
[C---:B------:R-:W-:Y:S02]  /*7860*/  IMAD R3, R38.reuse, R22, RZ ;  /* 0x0000001626037224 */ /* 0x040fe400078e02ff */
[----:B------:R-:W-:Y:S02]  /*7870*/  IMAD R12, R39, R40, R12 ;  /* 0x00000028270c7224 */ /* 0x000fe400078e020c */
[C---:B------:R-:W-:Y:S02]  /*7880*/  IMAD R22, R38.reuse, R26, RZ ;  /* 0x0000001a26167224 */ /* 0x040fe400078e02ff */
[C---:B------:R-:W-:Y:S02]  /*7890*/  IMAD R15, R38.reuse, R15, RZ ;  /* 0x0000000f260f7224 */ /* 0x040fe400078e02ff */
[----:B------:R-:W-:Y:S02]  /*78a0*/  IMAD R26, R38, R30, RZ ;  /* 0x0000001e261a7224 */ /* 0x000fe400078e02ff */
[----:B------:R-:W-:Y:S02]  /*78b0*/  IMAD R13, R32, R40, R13 ;  /* 0x00000028200d7224 */ /* 0x000fe400078e020d */
[C---:B------:R-:W-:Y:S01]  /*78c0*/  IMAD R30, R38.reuse, R34, RZ ;  /* 0x00000022261e7224 */ /* 0x040fe200078e02ff */
[----:B------:R-:W-:Y:S01]  /*78d0*/  I2IP.S8.S32.SAT R34, R11, R10, RZ ;  /* 0x0000000a0b227239 */ /* 0x000fe200000014ff */
[----:B------:R-:W-:Y:S01]  /*78e0*/  IMAD R16, R38, R16, RZ ;  /* 0x0000001026107224 */ /* 0x000fe200078e02ff */
[----:B------:R-:W-:Y:S01]  /*78f0*/  SHF.R.S32.HI R10, RZ, 0x18, R61 ;  /* 0x00000018ff0a7819 */ /* 0x000fe2000001143d */
[----:B------:R-:W-:Y:S01]  /*7900*/  IMAD R14, R6, R40, R14 ;  /* 0x00000028060e7224 */ /* 0x000fe200078e020e */
[----:B------:R-:W-:Y:S01]  /*7910*/  I2IP.S8.S32.SAT R61, R9, R8, R34 ;  /* 0x00000008093d7239 */ /* 0x000fe20000001422 */
[----:B------:R-:W-:Y:S01]  /*7920*/  IMAD R17, R38, R17, RZ ;  /* 0x0000001126117224 */ /* 0x000fe200078e02ff */
[----:B------:R-:W-:Y:S01]  /*7930*/  SHF.R.S32.HI R11, RZ, 0x18, R60 ;  /* 0x00000018ff0b7819 */ /* 0x000fe2000001143c */
[----:B------:R-:W-:Y:S01]  /*7940*/  IMAD R15, R42, R40, R15 ;  /* 0x000000282a0f7224 */ /* 0x000fe200078e020f */
[----:B------:R-:W-:Y:S01]  /*7950*/  I2IP.S8.S32.SAT R60, R5, R4, R33 ;  /* 0x00000004053c7239 */ /* 0x000fe20000001421 */
[C---:B------:R-:W-:Y:S01]  /*7960*/  IMAD R18, R38.reuse, R18, RZ ;  /* 0x0000001226127224 */ /* 0x040fe200078e02ff */
[----:B------:R-:W-:Y:S01]  /*7970*/  SHF.R.S32.HI R5, RZ, 0x18, R58 ;  /* 0x00000018ff057819 */ /* 0x000fe2000001143a */
[----:B------:R-:W-:Y:S01]  /*7980*/  IMAD R16, R7, R40, R16 ;  /* 0x0000002807107224 */ /* 0x000fe200078e0210 */
[----:B------:R-:W-:Y:S01]  /*7990*/  I2IP.S8.S32.SAT R14, R15, R14, RZ ;  /* 0x0000000e0f0e7239 */ /* 0x000fe200000014ff */
[----:B------:R-:W-:Y:S01]  /*79a0*/  IMAD R19, R38, R19, RZ ;  /* 0x0000001326137224 */ /* 0x000fe200078e02ff */
[----:B------:R-:W-:Y:S01]  /*79b0*/  SHF.R.S32.HI R7, RZ, 0x18, R48 ;  /* 0x00000018ff077819 */ /* 0x000fe20000011430 */
[----:B------:R-:W-:Y:S01]  /*79c0*/  IMAD R17, R10, R40, R17 ;  /* 0x000000280a117224 */ /* 0x000fe200078e0211 */
[----:B------:R-:W-:Y:S01]  /*79d0*/  I2IP.S8.S32.SAT R62, R13, R12, R14 ;  /* 0x0000000c0d3e7239 */ /* 0x000fe2000000140e */
[-C--:B------:R-:W-:Y:S01]  /*79e0*/  IMAD R18, R11, R40.reuse, R18 ;  /* 0x000000280b127224 */ /* 0x080fe200078e0212 */
[----:B------:R-:W-:Y:S01]  /*79f0*/  SHF.R.S32.HI R6, RZ, 0x18, R57 ;  /* 0x00000018ff067819 */ /* 0x000fe20000011439 */
[----:B------:R-:W-:Y:S02]  /*7a00*/  IMAD.MOV.U32 R4, RZ, RZ, R59 ;  /* 0x000000ffff047224 */ /* 0x000fe400078e003b */
[-C--:B------:R-:W-:Y:S02]  /*7a10*/  IMAD R19, R43, R40.reuse, R19 ;  /* 0x000000282b137224 */ /* 0x080fe400078e0213 */
[----:B------:R-:W-:Y:S01]  /*7a20*/  IMAD R0, R4, R40, R0 ;  /* 0x0000002804007224 */ /* 0x000fe200078e0200 */
[----:B------:R-:W-:Y:S01]  /*7a30*/  MOV R4, R56 ;  /* 0x0000003800047202 */ /* 0x000fe20000000f00 */
[----:B------:R-:W-:Y:S01]  /*7a40*/  IMAD R23, R38, R23, RZ ;  /* 0x0000001726177224 */ /* 0x000fe200078e02ff */
[----:B------:R-:W-:Y:S01]  /*7a50*/  I2IP.S8.S32.SAT R18, R19, R18, RZ ;  /* 0x0000001213127239 */ /* 0x000fe200000014ff */
[-C--:B------:R-:W-:Y:S01]  /*7a60*/  IMAD R2, R5, R40.reuse, R2 ;  /* 0x0000002805027224 */ /* 0x080fe200078e0202 */
[----:B------:R-:W-:Y:S01]  /*7a70*/  SHF.R.S32.HI R5, RZ, 0x18, R55 ;  /* 0x00000018ff057819 */ /* 0x000fe20000011437 */
[----:B------:R-:W-:Y:S01]  /*7a80*/  IMAD R3, R6, R40, R3 ;  /* 0x0000002806037224 */ /* 0x000fe200078e0203 */
[----:B------:R-:W-:Y:S01]  /*7a90*/  I2IP.S8.S32.SAT R63, R17, R16, R18 ;  /* 0x00000010113f7239 */ /* 0x000fe20000001412 */
[-C--:B------:R-:W-:Y:S01]  /*7aa0*/  IMAD R23, R44, R40.reuse, R23 ;  /* 0x000000282c177224 */ /* 0x080fe200078e0217 */
[----:B------:R-:W-:Y:S01]  /*7ab0*/  SHF.R.S32.HI R6, RZ, 0x18, R54 ;  /* 0x00000018ff067819 */ /* 0x000fe20000011436 */
[-C--:B------:R-:W-:Y:S01]  /*7ac0*/  IMAD R20, R4, R40.reuse, R20 ;  /* 0x0000002804147224 */ /* 0x080fe200078e0214 */
[----:B------:R-:W-:Y:S01]  /*7ad0*/  MOV R4, R53 ;  /* 0x0000003500047202 */ /* 0x000fe20000000f00 */
[----:B------:R1:W-:Y:S01]  /*7ae0*/  STS.128 [R69+UR44+0x3200], R60 ;  /* 0x0032003c45007988 */ /* 0x0003e20008000c2c */
[----:B------:R-:W-:Y:S01]  /*7af0*/  IMAD R27, R38, R27, RZ ;  /* 0x0000001b261b7224 */ /* 0x000fe200078e02ff */
[----:B------:R-:W-:Y:S01]  /*7b00*/  I2IP.S8.S32.SAT R3, R23, R3, RZ ;  /* 0x0000000317037239 */ /* 0x000fe200000014ff */
[-C--:B------:R-:W-:Y:S01]  /*7b10*/  IMAD R21, R5, R40.reuse, R21 ;  /* 0x0000002805157224 */ /* 0x080fe200078e0215 */
[----:B------:R-:W-:Y:S01]  /*7b20*/  SHF.R.S32.HI R5, RZ, 0x18, R52 ;  /* 0x00000018ff057819 */ /* 0x000fe20000011434 */
[-C--:B------:R-:W-:Y:S01]  /*7b30*/  IMAD R22, R6, R40.reuse, R22 ;  /* 0x0000002806167224 */ /* 0x080fe200078e0216 */
[----:B------:R-:W-:Y:S01]  /*7b40*/  SHF.R.S32.HI R6, RZ, 0x18, R49 ;  /* 0x00000018ff067819 */ /* 0x000fe20000011431 */
[-C--:B------:R-:W-:Y:S02]  /*7b50*/  IMAD R27, R45, R40.reuse, R27 ;  /* 0x000000282d1b7224 */ /* 0x080fe400078e021b */
[-C--:B------:R-:W-:Y:S01]  /*7b60*/  IMAD R24, R4, R40.reuse, R24 ;  /* 0x0000002804187224 */ /* 0x080fe200078e0218 */
[----:B------:R-:W-:Y:S01]  /*7b70*/  SHF.R.S32.HI R4, RZ, 0x18, R51 ;  /* 0x00000018ff047819 */ /* 0x000fe20000011433 */
[----:B------:R-:W-:Y:S01]  /*7b80*/  IMAD R25, R5, R40, R25 ;  /* 0x0000002805197224 */ /* 0x000fe200078e0219 */
[----:B------:R-:W-:Y:S01]  /*7b90*/  MOV R5, R50 ;  /* 0x0000003200057202 */ /* 0x000fe20000000f00 */
[----:B------:R-:W-:Y:S02]  /*7ba0*/  IMAD R31, R38, R31, RZ ;  /* 0x0000001f261f7224 */ /* 0x000fe400078e02ff */
[----:B------:R-:W-:Y:S01]  /*7bb0*/  IMAD R26, R4, R40, R26 ;  /* 0x00000028041a7224 */ /* 0x000fe200078e021a */
[----:B------:R-:W-:Y:S01]  /*7bc0*/  I2IP.S8.S32.SAT R4, R2, R0, R3 ;  /* 0x0000000002047239 */ /* 0x000fe20000001403 */
[-C--:B------:R-:W-:Y:S02]  /*7bd0*/  IMAD R31, R46, R40.reuse, R31 ;  /* 0x000000282e1f7224 */ /* 0x080fe400078e021f */
[----:B------:R-:W-:Y:S01]  /*7be0*/  IMAD R28, R5, R40, R28 ;  /* 0x00000028051c7224 */ /* 0x000fe200078e021c */
[----:B------:R-:W-:Y:S01]  /*7bf0*/  I2IP.S8.S32.SAT R5, R27, R22, RZ ;  /* 0x000000161b057239 */ /* 0x000fe200000014ff */
[----:B------:R-:W-:Y:S01]  /*7c00*/  IMAD R29, R6, R40, R29 ;  /* 0x00000028061d7224 */ /* 0x000fe200078e021d */
[----:B------:R-:W-:Y:S01]  /*7c10*/  I2IP.S8.S32.SAT R6, R31, R26, RZ ;  /* 0x0000001a1f067239 */ /* 0x000fe200000014ff */
[----:B------:R-:W-:Y:S01]  /*7c20*/  IMAD R35, R38, R35, RZ ;  /* 0x0000002326237224 */ /* 0x000fe200078e02ff */
[----:B------:R-:W-:Y:S01]  /*7c30*/  I2IP.S8.S32.SAT R5, R21, R20, R5 ;  /* 0x0000001415057239 */ /* 0x000fe20000001405 */
[----:B------:R-:W-:Y:S01]  /*7c40*/  IMAD R30, R7, R40, R30 ;  /* 0x00000028071e7224 */ /* 0x000fe200078e021e */
[----:B------:R-:W-:Y:S01]  /*7c50*/  I2IP.S8.S32.SAT R6, R25, R24, R6 ;  /* 0x0000001819067239 */ /* 0x000fe20000001406 */
[----:B------:R-:W-:Y:S05]  /*7c60*/  IMAD R35, R47, R40, R35 ;  /* 0x000000282f237224 */ /* 0x000fea00078e0223 */
[----:B------:R-:W-:Y:S04]  /*7c70*/  I2IP.S8.S32.SAT R7, R35, R30, RZ ;  /* 0x0000001e23077239 */ /* 0x000fe800000014ff */
[----:B------:R-:W-:Y:S05]  /*7c80*/  I2IP.S8.S32.SAT R7, R29, R28, R7 ;  /* 0x0000001c1d077239 */ /* 0x000fea0000001407 */
        /* <DEDUP_REMOVED lines=10> */
[----:B------:R-:W-:Y:S02]  /*7d30*/  UIADD3 UR9, UPT, UPT, UR49, 0x40, URZ ;  /* 0x0000004031097890 */ /* 0x000fe4000fffe0ff */
[----:B------:R-:W-:Y:S01]  /*7d40*/  UIADD3 UR8, UPT, UPT, UR44, 0x3200, URZ ;  /* 0x000032002c087890 */ /* 0x000fe2000fffe0ff */
[----:B------:R-:W-:Y:S01]  /*7d50*/  UMOV UR10, UR50 ;  /* 0x00000032000a7c82 */ /* 0x000fe20008000000 */
[----:B------:R-:W-:Y:S01]  /*7d60*/  UMOV UR11, UR36 ;  /* 0x00000024000b7c82 */ /* 0x000fe20008000000 */
[----:B--2---:R-:W-:Y:S04]  /*7d70*/  UIADD3 UR4, UP0, UPT, UR6, 0x680, URZ ;  /* 0x0000068006047890 */ /* 0x004fe8000ff1e0ff */
[----:B------:R-:W-:Y:S09]  /*7d80*/  UIADD3.X UR5, UPT, UPT, URZ, UR7, URZ, UP0, !UPT ;  /* 0x00000007ff057290 */ /* 0x000ff200087fe4ff */
[----:B------:R2:W-:Y:S01]  /*7d90*/  UTMASTG.3D [UR8], [UR4] ;  /* 0x00000008040073b5 */ /* 0x0005e20008010000 */
[----:B------:R0:W-:Y:S01]  /*7da0*/  UTMACMDFLUSH ;  /* 0x00000000000079b7 */ /* 0x0001e20000000000 */
[----:B--2---:R-:W-:Y:S04]  /*7db0*/  DEPBAR.LE SB0, 0x1 ;  /* 0x000080400000791a */ /* 0x004fe80000000000 */
.L_x_115:
[----:B------:R-:W-:Y:S05]  /*7dc0*/  BSYNC.RECONVERGENT B0 ;  /* 0x0000000000007941 */ /* 0x000fea0003800200 */
.L_x_114:
[----:B------:R-:W-:Y:S01]  /*7dd0*/  BAR.SYNC.DEFER_BLOCKING 0x1, 0x80 ;  /* 0x0042000000007b1d */ /* 0x000fe20000010000 */
[----:B------:R-:W-:Y:S01]  /*7de0*/  ISETP.NE.AND P0, PT, R80, 0x2, PT ;  /* 0x000000025000780c */ /* 0x000fe20003f05270 */
[----:B------:R-:W-:Y:S01]  /*7df0*/  UISETP.NE.AND UP0, UPT, UR46, URZ, UPT ;  /* 0x000000ff2e00728c */ /* 0x000fe2000bf05270 */
[----:B------:R-:W-:Y:S01]  /*7e00*/  ISETP.NE.AND P1, PT, R36, 0x4, PT ;  /* 0x000000042400780c */ /* 0x000fe20003f25270 */
[----:B------:R-:W-:Y:S01]  /*7e10*/  UIADD3 UR20, UPT, UPT, UR37, UR62, URZ ;  /* 0x0000003e25147290 */ /* 0x000fe2000fffe0ff */
[----:B------:R-:W-:Y:S01]  /*7e20*/  SEL R2, RZ, 0x1, P0 ;  /* 0x00000001ff027807 */ /* 0x000fe20000000000 */
[----:B------:R-:W-:Y:S01]  /*7e30*/  UIADD3 UR16, UPT, UPT, UR38, UR61, URZ ;  /* 0x0000003d26107290 */ /* 0x000fe2000fffe0ff */
[----:B------:R-:W-:Y:S02]  /*7e40*/  SEL R0, RZ, 0x1, P1 ;  /* 0x00000001ff007807 */ /* 0x000fe40000800000 */
[----:B------:R-:W-:Y:S02]  /*7e50*/  LOP3.LUT R84, R84, R2, RZ, 0x3c, !PT ;  /* 0x0000000254547212 */ /* 0x000fe400078e3cff */
[----:B------:R-:W-:Y:S02]  /*7e60*/  LOP3.LUT R85, R85, R0, RZ, 0x3c, !PT ;  /* 0x0000000055557212 */ /* 0x000fe400078e3cff */
[----:B------:R-:W-:Y:S02]  /*7e70*/  SEL R80, R80, RZ, P0 ;  /* 0x000000ff50507207 */ /* 0x000fe40000000000 */
[----:B------:R-:W-:Y:S01]  /*7e80*/  SEL R36, R36, RZ, P1 ;  /* 0x000000ff24247207 */ /* 0x000fe20000800000 */
[----:B------:R-:W-:Y:S01]  /*7e90*/  UMOV UR36, UR59 ;  /* 0x0000003b00247c82 */ /* 0x000fe20008000000 */
[----:B------:R-:W-:Y:S05]  /*7ea0*/  BRA.U UP0, `(.L_x_116) ;  /* 0xffffffd500907547 */ /* 0x000fea000b83ffff */
[----:B------:R-:W-:Y:S05]  /*7eb0*/  EXIT ;  /* 0x000000000000794d */ /* 0x000fea0003800000 */
.L_x_25:
[----:B--2---:R2:W3:Y:S02]  /*7ec0*/  SYNCS.PHASECHK.TRANS64.TRYWAIT P0, [R0+URZ+0x120], R2 ;  /* 0x00012002000075a7 */ /* 0x0044e400080011ff */
[----:B---3--:R-:W-:Y:S05]  /*7ed0*/  @!P0 NANOSLEEP.SYNCS 0x989680 ;  /* 0x009896800000895d */ /* 0x008fea0003900000 */
[----:B------:R-:W3:Y:S02]  /*7ee0*/  @!P0 SYNCS.PHASECHK.TRANS64 P0, [R0+URZ+0x120], R2 ;  /* 0x00012002000085a7 */ /* 0x000ee400080010ff */
[----:B---3--:R-:W-:Y:S05]  /*7ef0*/  @!P0 BRA `(.L_x_25) ;  /* 0xfffffffc00f08947 */ /* 0x008fea000383ffff */
[----:B------:R-:W-:Y:S05]  /*7f00*/  BRA `(.L_x_117) ;  /* 0xffffff9c005c7947 */ /* 0x000fea000383ffff */
.L_x_28:
[----:B-1----:R-:W-:-:S07]  /*7f10*/  MOV R0, UR33 ;  /* 0x0000002100007c02 */ /* 0x002fce0008000f00 */
.L_x_118:
[----:B-1----:R1:W2:Y:S02]  /*7f20*/  SYNCS.PHASECHK.TRANS64.TRYWAIT P0, [R0+URZ+0x40], R3 ;  /* 0x00004003000075a7 */ /* 0x0022a400080011ff */
[----:B--2---:R-:W-:Y:S05]  /*7f30*/  @!P0 NANOSLEEP.SYNCS 0x989680 ;  /* 0x009896800000895d */ /* 0x004fea0003900000 */
[----:B------:R-:W2:Y:S02]  /*7f40*/  @!P0 SYNCS.PHASECHK.TRANS64 P0, [R0+URZ+0x40], R3 ;  /* 0x00004003000085a7 */ /* 0x000ea400080010ff */
[----:B--2---:R-:W-:Y:S05]  /*7f50*/  @!P0 BRA `(.L_x_118) ;  /* 0xfffffffc00f08947 */ /* 0x004fea000383ffff */
[----:B------:R-:W-:Y:S05]  /*7f60*/  BRA `(.L_x_27) ;  /* 0xffffff9c00a87947 */ /* 0x000fea000383ffff */
.L_x_35:
[----:B-1----:R-:W-:-:S07]  /*7f70*/  MOV R0, UR17 ;  /* 0x0000001100007c02 */ /* 0x002fce0008000f00 */
.L_x_119:
[----:B-1----:R1:W2:Y:S02]  /*7f80*/  SYNCS.PHASECHK.TRANS64.TRYWAIT P0, [R0+URZ+0x40], R3 ;  /* 0x00004003000075a7 */ /* 0x0022a400080011ff */
[----:B--2---:R-:W-:Y:S05]  /*7f90*/  @!P0 NANOSLEEP.SYNCS 0x989680 ;  /* 0x009896800000895d */ /* 0x004fea0003900000 */
[----:B------:R-:W2:Y:S02]  /*7fa0*/  @!P0 SYNCS.PHASECHK.TRANS64 P0, [R0+URZ+0x40], R3 ;  /* 0x00004003000085a7 */ /* 0x000ea400080010ff */
[----:B--2---:R-:W-:Y:S05]  /*7fb0*/  @!P0 BRA `(.L_x_119) ;  /* 0xfffffffc00f08947 */ /* 0x004fea000383ffff */
[----:B------:R-:W-:Y:S05]  /*7fc0*/  BRA `(.L_x_34) ;  /* 0xffffffa000687947 */ /* 0x000fea000383ffff */
.L_x_40:
[----:B-1----:R1:W2:Y:S02]  /*7fd0*/  SYNCS.PHASECHK.TRANS64.TRYWAIT P0, [R3+URZ+0xb0], R0 ;  /* 0x0000b000030075a7 */ /* 0x0022a400080011ff */
[----:B--2---:R-:W-:Y:S05]  /*7fe0*/  @!P0 NANOSLEEP.SYNCS 0x989680 ;  /* 0x009896800000895d */ /* 0x004fea0003900000 */
[----:B------:R-:W2:Y:S02]  /*7ff0*/  @!P0 SYNCS.PHASECHK.TRANS64 P0, [R3+URZ+0xb0], R0 ;  /* 0x0000b000030085a7 */ /* 0x000ea400080010ff */
[----:B--2---:R-:W-:Y:S05]  /*8000*/  @!P0 BRA `(.L_x_40) ;  /* 0xfffffffc00f08947 */ /* 0x004fea000383ffff */
[----:B------:R-:W-:Y:S05]  /*8010*/  BRA `(.L_x_120) ;  /* 0xffffffa400107947 */ /* 0x000fea000383ffff */
.L_x_44:
[----:B------:R-:W-:-:S07]  /*8020*/  MOV R0, UR4 ;  /* 0x0000000400007c02 */ /* 0x000fce0008000f00 */
.L_x_121:
[----:B-1----:R1:W2:Y:S02]  /*8030*/  SYNCS.PHASECHK.TRANS64.TRYWAIT P0, [R0+URZ], R2 ;  /* 0x00000002000075a7 */ /* 0x0022a400080011ff */
[----:B--2---:R-:W-:Y:S05]  /*8040*/  @!P0 NANOSLEEP.SYNCS 0x989680 ;  /* 0x009896800000895d */ /* 0x004fea0003900000 */
[----:B------:R-:W2:Y:S02]  /*8050*/  @!P0 SYNCS.PHASECHK.TRANS64 P0, [R0+URZ], R2 ;  /* 0x00000002000085a7 */ /* 0x000ea400080010ff */
[----:B--2---:R-:W-:Y:S05]  /*8060*/  @!P0 BRA `(.L_x_121) ;  /* 0xfffffffc00f08947 */ /* 0x004fea000383ffff */
[----:B------:R-:W-:Y:S05]  /*8070*/  BRA `(.L_x_122) ;  /* 0xffffffa800b47947 */ /* 0x000fea000383ffff */
.L_x_45:
[----:B------:R-:W-:-:S07]  /*8080*/  MOV R0, UR5 ;  /* 0x0000000500007c02 */ /* 0x000fce0008000f00 */
.L_x_123:
[----:B-1----:R1:W2:Y:S02]  /*8090*/  SYNCS.PHASECHK.TRANS64.TRYWAIT P0, [R0+URZ], R3 ;  /* 0x00000003000075a7 */ /* 0x0022a400080011ff */
[----:B--2---:R-:W-:Y:S05]  /*80a0*/  @!P0 NANOSLEEP.SYNCS 0x989680 ;  /* 0x009896800000895d */ /* 0x004fea0003900000 */
[----:B------:R-:W2:Y:S02]  /*80b0*/  @!P0 SYNCS.PHASECHK.TRANS64 P0, [R0+URZ], R3 ;  /* 0x00000003000085a7 */ /* 0x000ea400080010ff */
[----:B--2---:R-:W-:Y:S05]  /*80c0*/  @!P0 BRA `(.L_x_123) ;  /* 0xfffffffc00f08947 */ /* 0x004fea000383ffff */
[----:B------:R-:W-:Y:S05]  /*80d0*/  BRA `(.L_x_124) ;  /* 0xffffffa800c07947 */ /* 0x000fea000383ffff */
.L_x_46:
[----:B------:R-:W-:-:S07]  /*80e0*/  MOV R0, UR5 ;  /* 0x0000000500007c02 */ /* 0x000fce0008000f00 */
.L_x_125:
[----:B-1----:R1:W2:Y:S02]  /*80f0*/  SYNCS.PHASECHK.TRANS64.TRYWAIT P0, [R0+URZ], R3 ;  /* 0x00000003000075a7 */ /* 0x0022a400080011ff */
[----:B--2---:R-:W-:Y:S05]  /*8100*/  @!P0 NANOSLEEP.SYNCS 0x989680 ;  /* 0x009896800000895d */ /* 0x004fea0003900000 */
[----:B------:R-:W2:Y:S02]  /*8110*/  @!P0 SYNCS.PHASECHK.TRANS64 P0, [R0+URZ], R3 ;  /* 0x00000003000085a7 */ /* 0x000ea400080010ff */
[----:B--2---:R-:W-:Y:S05]  /*8120*/  @!P0 BRA `(.L_x_125) ;  /* 0xfffffffc00f08947 */ /* 0x004fea000383ffff */
[----:B------:R-:W-:Y:S05]  /*8130*/  BRA `(.L_x_126) ;  /* 0xffffffa800cc7947 */ /* 0x000fea000383ffff */
.L_x_47:
[----:B------:R-:W-:-:S07]  /*8140*/  MOV R0, UR5 ;  /* 0x0000000500007c02 */ /* 0x000fce0008000f00 */
.L_x_127:
[----:B-1----:R1:W2:Y:S02]  /*8150*/  SYNCS.PHASECHK.TRANS64.TRYWAIT P0, [R0+URZ], R3 ;  /* 0x00000003000075a7 */ /* 0x0022a400080011ff */
[----:B--2---:R-:W-:Y:S05]  /*8160*/  @!P0 NANOSLEEP.SYNCS 0x989680 ;  /* 0x009896800000895d */ /* 0x004fea0003900000 */
[----:B------:R-:W2:Y:S02]  /*8170*/  @!P0 SYNCS.PHASECHK.TRANS64 P0, [R0+URZ], R3 ;  /* 0x00000003000085a7 */ /* 0x000ea400080010ff */
[----:B--2---:R-:W-:Y:S05]  /*8180*/  @!P0 BRA `(.L_x_127) ;  /* 0xfffffffc00f08947 */ /* 0x004fea000383ffff */
[----:B------:R-:W-:Y:S05]  /*8190*/  BRA `(.L_x_128) ;  /* 0xffffffa800d87947 */ /* 0x000fea000383ffff */
.L_x_48:
[----:B------:R-:W-:-:S07]  /*81a0*/  MOV R0, UR5 ;  /* 0x0000000500007c02 */ /* 0x000fce0008000f00 */
.L_x_129:
[----:B-1----:R1:W2:Y:S02]  /*81b0*/  SYNCS.PHASECHK.TRANS64.TRYWAIT P0, [R0+URZ], R3 ;  /* 0x00000003000075a7 */ /* 0x0022a400080011ff */
[----:B--2---:R-:W-:Y:S05]  /*81c0*/  @!P0 NANOSLEEP.SYNCS 0x989680 ;  /* 0x009896800000895d */ /* 0x004fea0003900000 */
[----:B------:R-:W2:Y:S02]  /*81d0*/  @!P0 SYNCS.PHASECHK.TRANS64 P0, [R0+URZ], R3 ;  /* 0x00000003000085a7 */ /* 0x000ea400080010ff */
[----:B--2---:R-:W-:Y:S05]  /*81e0*/  @!P0 BRA `(.L_x_129) ;  /* 0xfffffffc00f08947 */ /* 0x004fea000383ffff */
[----:B------:R-:W-:Y:S05]  /*81f0*/  BRA `(.L_x_130) ;  /* 0xffffffa800e47947 */ /* 0x000fea000383ffff */
.L_x_49:
[----:B------:R-:W-:-:S07]  /*8200*/  MOV R0, UR5 ;  /* 0x0000000500007c02 */ /* 0x000fce0008000f00 */
.L_x_131:
[----:B-1----:R1:W2:Y:S02]  /*8210*/  SYNCS.PHASECHK.TRANS64.TRYWAIT P0, [R0+URZ], R3 ;  /* 0x00000003000075a7 */ /* 0x0022a400080011ff */
[----:B--2---:R-:W-:Y:S05]  /*8220*/  @!P0 NANOSLEEP.SYNCS 0x989680 ;  /* 0x009896800000895d */ /* 0x004fea0003900000 */
[----:B------:R-:W2:Y:S02]  /*8230*/  @!P0 SYNCS.PHASECHK.TRANS64 P0, [R0+URZ], R3 ;  /* 0x00000003000085a7 */ /* 0x000ea400080010ff */
[----:B--2---:R-:W-:Y:S05]  /*8240*/  @!P0 BRA `(.L_x_131) ;  /* 0xfffffffc00f08947 */ /* 0x004fea000383ffff */
[----:B------:R-:W-:Y:S05]  /*8250*/  BRA `(.L_x_132) ;  /* 0xffffffa800f07947 */ /* 0x000fea000383ffff */
.L_x_50:
[----:B------:R-:W-:-:S07]  /*8260*/  MOV R0, UR5 ;  /* 0x0000000500007c02 */ /* 0x000fce0008000f00 */
.L_x_133:
[----:B-1----:R1:W2:Y:S02]  /*8270*/  SYNCS.PHASECHK.TRANS64.TRYWAIT P0, [R0+URZ], R3 ;  /* 0x00000003000075a7 */ /* 0x0022a400080011ff */
[----:B--2---:R-:W-:Y:S05]  /*8280*/  @!P0 NANOSLEEP.SYNCS 0x989680 ;  /* 0x009896800000895d */ /* 0x004fea0003900000 */
[----:B------:R-:W2:Y:S02]  /*8290*/  @!P0 SYNCS.PHASECHK.TRANS64 P0, [R0+URZ], R3 ;  /* 0x00000003000085a7 */ /* 0x000ea400080010ff */
[----:B--2---:R-:W-:Y:S05]  /*82a0*/  @!P0 BRA `(.L_x_133) ;  /* 0xfffffffc00f08947 */ /* 0x004fea000383ffff */
[----:B------:R-:W-:Y:S05]  /*82b0*/  BRA `(.L_x_134) ;  /* 0xffffffa800fc7947 */ /* 0x000fea000383ffff */
.L_x_53:
[----:B-1----:R1:W2:Y:S02]  /*82c0*/  SYNCS.PHASECHK.TRANS64.TRYWAIT P0, [R2+URZ+0x110], R4 ;  /* 0x00011004020075a7 */ /* 0x0022a400080011ff */
[----:B--2---:R-:W-:Y:S05]  /*82d0*/  @!P0 NANOSLEEP.SYNCS 0x989680 ;  /* 0x009896800000895d */ /* 0x004fea0003900000 */
[----:B------:R-:W2:Y:S02]  /*82e0*/  @!P0 SYNCS.PHASECHK.TRANS64 P0, [R2+URZ+0x110], R4 ;  /* 0x00011004020085a7 */ /* 0x000ea400080010ff */
[----:B--2---:R-:W-:Y:S05]  /*82f0*/  @!P0 BRA `(.L_x_53) ;  /* 0xfffffffc00f08947 */ /* 0x004fea000383ffff */
[----:B------:R-:W-:Y:S05]  /*8300*/  BRA `(.L_x_135) ;  /* 0xffffffac00587947 */ /* 0x000fea000383ffff */
.L_x_54:
[----:B------:R-:W-:-:S07]  /*8310*/  MOV R2, UR4 ;  /* 0x0000000400027c02 */ /* 0x000fce0008000f00 */
.L_x_136:
[----:B-1----:R1:W2:Y:S02]  /*8320*/  SYNCS.PHASECHK.TRANS64.TRYWAIT P0, [R2+URZ+0xc0], R5 ;  /* 0x0000c005020075a7 */ /* 0x0022a400080011ff */
[----:B--2---:R-:W-:Y:S05]  /*8330*/  @!P0 NANOSLEEP.SYNCS 0x989680 ;  /* 0x009896800000895d */ /* 0x004fea0003900000 */
[----:B------:R-:W2:Y:S02]  /*8340*/  @!P0 SYNCS.PHASECHK.TRANS64 P0, [R2+URZ+0xc0], R5 ;  /* 0x0000c005020085a7 */ /* 0x000ea400080010ff */
[----:B--2---:R-:W-:Y:S05]  /*8350*/  @!P0 BRA `(.L_x_136) ;  /* 0xfffffffc00f08947 */ /* 0x004fea000383ffff */
[----:B------:R-:W-:Y:S05]  /*8360*/  BRA `(.L_x_137) ;  /* 0xffffffac00687947 */ /* 0x000fea000383ffff */
.L_x_55:
[----:B-1----:R1:W2:Y:S02]  /*8370*/  SYNCS.PHASECHK.TRANS64.TRYWAIT P1, [R2+URZ+0xb0], R4 ;  /* 0x0000b004020075a7 */ /* 0x0022a400080211ff */
[----:B--2---:R-:W-:Y:S05]  /*8380*/  @!P1 NANOSLEEP.SYNCS 0x989680 ;  /* 0x009896800000995d */ /* 0x004fea0003900000 */
[----:B------:R-:W2:Y:S02]  /*8390*/  @!P1 SYNCS.PHASECHK.TRANS64 P1, [R2+URZ+0xb0], R4 ;  /* 0x0000b004020095a7 */ /* 0x000ea400080210ff */
[----:B--2---:R-:W-:Y:S05]  /*83a0*/  @!P1 BRA `(.L_x_55) ;  /* 0xfffffffc00f09947 */ /* 0x004fea000383ffff */
[----:B------:R-:W-:Y:S05]  /*83b0*/  BRA `(.L_x_138) ;  /* 0xffffffac00987947 */ /* 0x000fea000383ffff */
.L_x_58:
[----:B------:R-:W-:-:S07]  /*83c0*/  MOV R0, UR4 ;  /* 0x0000000400007c02 */ /* 0x000fce0008000f00 */
.L_x_139:
[----:B-1----:R1:W2:Y:S02]  /*83d0*/  SYNCS.PHASECHK.TRANS64.TRYWAIT P0, [R0+URZ+0xc0], R2 ;  /* 0x0000c002000075a7 */ /* 0x0022a400080011ff */
[----:B--2---:R-:W-:Y:S05]  /*83e0*/  @!P0 NANOSLEEP.SYNCS 0x989680 ;  /* 0x009896800000895d */ /* 0x004fea0003900000 */
[----:B------:R-:W2:Y:S02]  /*83f0*/  @!P0 SYNCS.PHASECHK.TRANS64 P0, [R0+URZ+0xc0], R2 ;  /* 0x0000c002000085a7 */ /* 0x000ea400080010ff */
[----:B--2---:R-:W-:Y:S05]  /*8400*/  @!P0 BRA `(.L_x_139) ;  /* 0xfffffffc00f08947 */ /* 0x004fea000383ffff */
[----:B------:R-:W-:Y:S05]  /*8410*/  BRA `(.L_x_57) ;  /* 0xffffffac00ec7947 */ /* 0x000fea000383ffff */
.L_x_65:
[----:B-1----:R1:W2:Y:S02]  /*8420*/  SYNCS.PHASECHK.TRANS64.TRYWAIT P1, [R0+URZ+0xb0], R2 ;  /* 0x0000b002000075a7 */ /* 0x0022a400080211ff */
[----:B--2---:R-:W-:Y:S05]  /*8430*/  @!P1 NANOSLEEP.SYNCS 0x989680 ;  /* 0x009896800000995d */ /* 0x004fea0003900000 */
[----:B------:R-:W2:Y:S02]  /*8440*/  @!P1 SYNCS.PHASECHK.TRANS64 P1, [R0+URZ+0xb0], R2 ;  /* 0x0000b002000095a7 */ /* 0x000ea400080210ff */
[----:B--2---:R-:W-:Y:S05]  /*8450*/  @!P1 BRA `(.L_x_65) ;  /* 0xfffffffc00f09947 */ /* 0x004fea000383ffff */
[----:B------:R-:W-:Y:S05]  /*8460*/  BRA `(.L_x_140) ;  /* 0xffffffb400607947 */ /* 0x000fea000383ffff */
.L_x_66:
[----:B------:R-:W-:-:S07]  /*8470*/  MOV R2, UR31 ;  /* 0x0000001f00027c02 */ /* 0x000fce0008000f00 */
.L_x_141:
[----:B-1----:R1:W2:Y:S02]  /*8480*/  SYNCS.PHASECHK.TRANS64.TRYWAIT P0, [R2+URZ+0xf0], R0 ;  /* 0x0000f000020075a7 */ /* 0x0022a400080011ff */
[----:B--2---:R-:W-:Y:S05]  /*8490*/  @!P0 NANOSLEEP.SYNCS 0x989680 ;  /* 0x009896800000895d */ /* 0x004fea0003900000 */
[----:B------:R-:W2:Y:S02]  /*84a0*/  @!P0 SYNCS.PHASECHK.TRANS64 P0, [R2+URZ+0xf0], R0 ;  /* 0x0000f000020085a7 */ /* 0x000ea400080010ff */
[----:B--2---:R-:W-:Y:S05]  /*84b0*/  @!P0 BRA `(.L_x_141) ;  /* 0xfffffffc00f08947 */ /* 0x004fea000383ffff */
[----:B------:R-:W-:Y:S05]  /*84c0*/  BRA `(.L_x_142) ;  /* 0xffffffb400b07947 */ /* 0x000fea000383ffff */
.L_x_69:
[----:B------:R-:W-:Y:S07]  /*84d0*/  MOV R0, UR5 ;  /* 0x0000000500007c02 */ /* 0x000fee0008000f00 */
.L_x_143:
[----:B-1----:R1:W2:Y:S02]  /*84e0*/  SYNCS.PHASECHK.TRANS64.TRYWAIT P0, [R0+URZ], R2 ;  /* 0x00000002000075a7 */ /* 0x0022a400080011ff */
[----:B--2---:R-:W-:Y:S05]  /*84f0*/  @!P0 NANOSLEEP.SYNCS 0x989680 ;  /* 0x009896800000895d */ /* 0x004fea0003900000 */
[----:B------:R-:W2:Y:S02]  /*8500*/  @!P0 SYNCS.PHASECHK.TRANS64 P0, [R0+URZ], R2 ;  /* 0x00000002000085a7 */ /* 0x000ea400080010ff */
[----:B--2---:R-:W-:Y:S05]  /*8510*/  @!P0 BRA `(.L_x_143) ;  /* 0xfffffffc00f08947 */ /* 0x004fea000383ffff */
[----:B------:R-:W-:Y:S05]  /*8520*/  BRA `(.L_x_68) ;  /* 0xffffffb400cc7947 */ /* 0x000fea000383ffff */
.L_x_72:
[----:B------:R-:W-:-:S07]  /*8530*/  MOV R0, UR4 ;  /* 0x0000000400007c02 */ /* 0x000fce0008000f00 */
.L_x_144:
[----:B--2---:R2:W4:Y:S02]  /*8540*/  SYNCS.PHASECHK.TRANS64.TRYWAIT P0, [R0+URZ], R2 ;  /* 0x00000002000075a7 */ /* 0x00452400080011ff */
[----:B----4-:R-:W-:Y:S05]  /*8550*/  @!P0 NANOSLEEP.SYNCS 0x989680 ;  /* 0x009896800000895d */ /* 0x010fea0003900000 */
[----:B------:R-:W4:Y:S02]  /*8560*/  @!P0 SYNCS.PHASECHK.TRANS64 P0, [R0+URZ], R2 ;  /* 0x00000002000085a7 */ /* 0x000f2400080010ff */
[----:B----4-:R-:W-:Y:S05]  /*8570*/  @!P0 BRA `(.L_x_144) ;  /* 0xfffffffc00f08947 */ /* 0x010fea000383ffff */
[----:B------:R-:W-:Y:S05]  /*8580*/  BRA `(.L_x_145) ;  /* 0xffffffb800a87947 */ /* 0x000fea000383ffff */
.L_x_73:
[----:B------:R-:W-:-:S07]  /*8590*/  MOV R0, UR5 ;  /* 0x0000000500007c02 */ /* 0x000fce0008000f00 */
.L_x_146:
[----:B-1----:R1:W2:Y:S02]  /*85a0*/  SYNCS.PHASECHK.TRANS64.TRYWAIT P0, [R0+URZ], R3 ;  /* 0x00000003000075a7 */ /* 0x0022a400080011ff */
[----:B--2---:R-:W-:Y:S05]  /*85b0*/  @!P0 NANOSLEEP.SYNCS 0x989680 ;  /* 0x009896800000895d */ /* 0x004fea0003900000 */
[----:B------:R-:W2:Y:S02]  /*85c0*/  @!P0 SYNCS.PHASECHK.TRANS64 P0, [R0+URZ], R3 ;  /* 0x00000003000085a7 */ /* 0x000ea400080010ff */
[----:B--2---:R-:W-:Y:S05]  /*85d0*/  @!P0 BRA `(.L_x_146) ;  /* 0xfffffffc00f08947 */ /* 0x004fea000383ffff */
[----:B------:R-:W-:Y:S05]  /*85e0*/  BRA `(.L_x_147) ;  /* 0xffffffb800b47947 */ /* 0x000fea000383ffff */
.L_x_74:
[----:B------:R-:W-:-:S07]  /*85f0*/  MOV R0, UR5 ;  /* 0x0000000500007c02 */ /* 0x000fce0008000f00 */
.L_x_148:
[----:B-1----:R1:W2:Y:S02]  /*8600*/  SYNCS.PHASECHK.TRANS64.TRYWAIT P0, [R0+URZ], R3 ;  /* 0x00000003000075a7 */ /* 0x0022a400080011ff */
[----:B--2---:R-:W-:Y:S05]  /*8610*/  @!P0 NANOSLEEP.SYNCS 0x989680 ;  /* 0x009896800000895d */ /* 0x004fea0003900000 */
[----:B------:R-:W2:Y:S02]  /*8620*/  @!P0 SYNCS.PHASECHK.TRANS64 P0, [R0+URZ], R3 ;  /* 0x00000003000085a7 */ /* 0x000ea400080010ff */
[----:B--2---:R-:W-:Y:S05]  /*8630*/  @!P0 BRA `(.L_x_148) ;  /* 0xfffffffc00f08947 */ /* 0x004fea000383ffff */
[----:B------:R-:W-:Y:S05]  /*8640*/  BRA `(.L_x_149) ;  /* 0xffffffb800c07947 */ /* 0x000fea000383ffff */
.L_x_75:
[----:B-1----:R-:W-:-:S07]  /*8650*/  MOV R0, UR4 ;  /* 0x0000000400007c02 */ /* 0x002fce0008000f00 */
.L_x_150:
[----:B-1----:R1:W2:Y:S02]  /*8660*/  SYNCS.PHASECHK.TRANS64.TRYWAIT P0, [R0+URZ], R2 ;  /* 0x00000002000075a7 */ /* 0x0022a400080011ff */
[----:B--2---:R-:W-:Y:S05]  /*8670*/  @!P0 NANOSLEEP.SYNCS 0x989680 ;  /* 0x009896800000895d */ /* 0x004fea0003900000 */
[----:B------:R-:W2:Y:S02]  /*8680*/  @!P0 SYNCS.PHASECHK.TRANS64 P0, [R0+URZ], R2 ;  /* 0x00000002000085a7 */ /* 0x000ea400080010ff */
[----:B--2---:R-:W-:Y:S05]  /*8690*/  @!P0 BRA `(.L_x_150) ;  /* 0xfffffffc00f08947 */ /* 0x004fea000383ffff */
[----:B------:R-:W-:Y:S05]  /*86a0*/  BRA `(.L_x_151) ;  /* 0xffffffb800cc7947 */ /* 0x000fea000383ffff */
.L_x_80:
[----:B--2---:R2:W3:Y:S02]  /*86b0*/  SYNCS.PHASECHK.TRANS64.TRYWAIT P0, [R12+URZ+0xb0], R0 ;  /* 0x0000b0000c0075a7 */ /* 0x0044e400080011ff */
[----:B---3--:R-:W-:Y:S05]  /*86c0*/  @!P0 NANOSLEEP.SYNCS 0x989680 ;  /* 0x009896800000895d */ /* 0x008fea0003900000 */
[----:B------:R-:W3:Y:S02]  /*86d0*/  @!P0 SYNCS.PHASECHK.TRANS64 P0, [R12+URZ+0xb0], R0 ;  /* 0x0000b0000c0085a7 */ /* 0x000ee400080010ff */
[----:B---3--:R-:W-:Y:S05]  /*86e0*/  @!P0 BRA `(.L_x_80) ;  /* 0xfffffffc00f08947 */ /* 0x008fea000383ffff */
[----:B------:R-:W-:Y:S05]  /*86f0*/  BRA `(.L_x_152) ;  /* 0xffffffbc00e47947 */ /* 0x000fea000383ffff */
.L_x_83:
[----:B-1----:R-:W-:Y:S07]  /*8700*/  MOV R0, UR21 ;  /* 0x0000001500007c02 */ /* 0x002fee0008000f00 */
.L_x_153:
[----:B-1----:R1:W2:Y:S02]  /*8710*/  SYNCS.PHASECHK.TRANS64.TRYWAIT P2, [R0+URZ+0xa8], R6 ;  /* 0x0000a806000075a7 */ /* 0x0022a400080411ff */
[----:B--2---:R-:W-:Y:S05]  /*8720*/  @!P2 NANOSLEEP.SYNCS 0x989680 ;  /* 0x009896800000a95d */ /* 0x004fea0003900000 */
[----:B------:R-:W2:Y:S02]  /*8730*/  @!P2 SYNCS.PHASECHK.TRANS64 P2, [R0+URZ+0xa8], R6 ;  /* 0x0000a8060000a5a7 */ /* 0x000ea400080410ff */
[----:B--2---:R-:W-:Y:S05]  /*8740*/  @!P2 BRA `(.L_x_153) ;  /* 0xfffffffc00f0a947 */ /* 0x004fea000383ffff */
[----:B------:R-:W-:Y:S05]  /*8750*/  BRA `(.L_x_82) ;  /* 0xffffffc4004c7947 */ /* 0x000fea000383ffff */
.L_x_86:
[----:B------:R-:W-:Y:S07]  /*8760*/  MOV R0, UR21 ;  /* 0x0000001500007c02 */ /* 0x000fee0008000f00 */
.L_x_154:
[----:B-1----:R1:W2:Y:S02]  /*8770*/  SYNCS.PHASECHK.TRANS64.TRYWAIT P0, [R0+URZ+0x90], R9 ;  /* 0x00009009000075a7 */ /* 0x0022a400080011ff */
[----:B--2---:R-:W-:Y:S05]  /*8780*/  @!P0 NANOSLEEP.SYNCS 0x989680 ;  /* 0x009896800000895d */ /* 0x004fea0003900000 */
[----:B------:R-:W2:Y:S02]  /*8790*/  @!P0 SYNCS.PHASECHK.TRANS64 P0, [R0+URZ+0x90], R9 ;  /* 0x00009009000085a7 */ /* 0x000ea400080010ff */
[----:B--2---:R-:W-:Y:S05]  /*87a0*/  @!P0 BRA `(.L_x_154) ;  /* 0xfffffffc00f08947 */ /* 0x004fea000383ffff */
[----:B------:R-:W-:Y:S05]  /*87b0*/  BRA `(.L_x_155) ;  /* 0xffffffc400a87947 */ /* 0x000fea000383ffff */
.L_x_87:
[----:B------:R-:W-:Y:S07]  /*87c0*/  MOV R0, UR21 ;  /* 0x0000001500007c02 */ /* 0x000fee0008000f00 */
.L_x_156:
[----:B-1----:R1:W2:Y:S02]  /*87d0*/  SYNCS.PHASECHK.TRANS64.TRYWAIT P0, [R0+URZ+0x98], R9 ;  /* 0x00009809000075a7 */ /* 0x0022a400080011ff */
[----:B--2---:R-:W-:Y:S05]  /*87e0*/  @!P0 NANOSLEEP.SYNCS 0x989680 ;  /* 0x009896800000895d */ /* 0x004fea0003900000 */
[----:B------:R-:W2:Y:S02]  /*87f0*/  @!P0 SYNCS.PHASECHK.TRANS64 P0, [R0+URZ+0x98], R9 ;  /* 0x00009809000085a7 */ /* 0x000ea400080010ff */
[----:B--2---:R-:W-:Y:S05]  /*8800*/  @!P0 BRA `(.L_x_156) ;  /* 0xfffffffc00f08947 */ /* 0x004fea000383ffff */
[----:B------:R-:W-:Y:S05]  /*8810*/  BRA `(.L_x_157) ;  /* 0xffffffc400e47947 */ /* 0x000fea000383ffff */
.L_x_89:
[----:B------:R-:W-:-:S07]  /*8820*/  MOV R0, UR21 ;  /* 0x0000001500007c02 */ /* 0x000fce0008000f00 */
.L_x_158:
[----:B-1----:R1:W3:Y:S02]  /*8830*/  SYNCS.PHASECHK.TRANS64.TRYWAIT P0, [R0+URZ+0x90], R2 ;  /* 0x00009002000075a7 */ /* 0x0022e400080011ff */
[----:B---3--:R-:W-:Y:S05]  /*8840*/  @!P0 NANOSLEEP.SYNCS 0x989680 ;  /* 0x009896800000895d */ /* 0x008fea0003900000 */
[----:B------:R-:W3:Y:S02]  /*8850*/  @!P0 SYNCS.PHASECHK.TRANS64 P0, [R0+URZ+0x90], R2 ;  /* 0x00009002000085a7 */ /* 0x000ee400080010ff */
[----:B---3--:R-:W-:Y:S05]  /*8860*/  @!P0 BRA `(.L_x_158) ;  /* 0xfffffffc00f08947 */ /* 0x008fea000383ffff */
[----:B------:R-:W-:Y:S05]  /*8870*/  BRA `(.L_x_159) ;  /* 0xffffffc800547947 */ /* 0x000fea000383ffff */
.L_x_91:
[----:B--2---:R2:W4:Y:S02]  /*8880*/  SYNCS.PHASECHK.TRANS64.TRYWAIT P0, [R3+URZ+0xb0], R0 ;  /* 0x0000b000030075a7 */ /* 0x00452400080011ff */
[----:B----4-:R-:W-:Y:S05]  /*8890*/  @!P0 NANOSLEEP.SYNCS 0x989680 ;  /* 0x009896800000895d */ /* 0x010fea0003900000 */
[----:B------:R-:W4:Y:S02]  /*88a0*/  @!P0 SYNCS.PHASECHK.TRANS64 P0, [R3+URZ+0xb0], R0 ;  /* 0x0000b000030085a7 */ /* 0x000f2400080010ff */
[----:B----4-:R-:W-:Y:S05]  /*88b0*/  @!P0 BRA `(.L_x_91) ;  /* 0xfffffffc00f08947 */ /* 0x010fea000383ffff */
[----:B------:R-:W-:Y:S05]  /*88c0*/  BRA `(.L_x_160) ;  /* 0xffffffcc001c7947 */ /* 0x000fea000383ffff */
.L_x_102:
[----:B-1----:R1:W2:Y:S02]  /*88d0*/  SYNCS.PHASECHK.TRANS64.TRYWAIT P1, [R3+URZ+0x80], R0 ;  /* 0x00008000030075a7 */ /* 0x0022a400080211ff */
[----:B--2---:R-:W-:Y:S05]  /*88e0*/  @!P1 NANOSLEEP.SYNCS 0x989680 ;  /* 0x009896800000995d */ /* 0x004fea0003900000 */
[----:B------:R-:W2:Y:S02]  /*88f0*/  @!P1 SYNCS.PHASECHK.TRANS64 P1, [R3+URZ+0x80], R0 ;  /* 0x00008000030095a7 */ /* 0x000ea400080210ff */
[----:B--2---:R-:W-:Y:S05]  /*8900*/  @!P1 BRA `(.L_x_102) ;  /* 0xfffffffc00f09947 */ /* 0x004fea000383ffff */
[----:B------:R-:W-:Y:S05]  /*8910*/  BRA `(.L_x_101) ;  /* 0xffffffd800787947 */ /* 0x000fea000383ffff */
.L_x_104:
[----:B--2---:R2:W3:Y:S02]  /*8920*/  SYNCS.PHASECHK.TRANS64.TRYWAIT P0, [R43+URZ+0xd0], R4 ;  /* 0x0000d0042b0075a7 */ /* 0x0044e400080011ff */
[----:B---3--:R-:W-:Y:S05]  /*8930*/  @!P0 NANOSLEEP.SYNCS 0x989680 ;  /* 0x009896800000895d */ /* 0x008fea0003900000 */
[----:B------:R-:W3:Y:S02]  /*8940*/  @!P0 SYNCS.PHASECHK.TRANS64 P0, [R43+URZ+0xd0], R4 ;  /* 0x0000d0042b0085a7 */ /* 0x000ee400080010ff */
[----:B---3--:R-:W-:Y:S05]  /*8950*/  @!P0 BRA `(.L_x_104) ;  /* 0xfffffffc00f08947 */ /* 0x008fea000383ffff */
[----:B------:R-:W-:Y:S05]  /*8960*/  BRA `(.L_x_103) ;  /* 0xffffffd800cc7947 */ /* 0x000fea000383ffff */
.L_x_112:
[----:B--2---:R2:W3:Y:S02]  /*8970*/  SYNCS.PHASECHK.TRANS64.TRYWAIT P0, [R3+URZ+0x80], R0 ;  /* 0x00008000030075a7 */ /* 0x0044e400080011ff */
[----:B---3--:R-:W-:Y:S05]  /*8980*/  @!P0 NANOSLEEP.SYNCS 0x989680 ;  /* 0x009896800000895d */ /* 0x008fea0003900000 */
[----:B------:R-:W3:Y:S02]  /*8990*/  @!P0 SYNCS.PHASECHK.TRANS64 P0, [R3+URZ+0x80], R0 ;  /* 0x00008000030085a7 */ /* 0x000ee400080010ff */
[----:B---3--:R-:W-:Y:S05]  /*89a0*/  @!P0 BRA `(.L_x_112) ;  /* 0xfffffffc00f08947 */ /* 0x008fea000383ffff */
[----:B------:R-:W-:Y:S05]  /*89b0*/  BRA `(.L_x_111) ;  /* 0xffffffe400c07947 */ /* 0x000fea000383ffff */
        .weak           $__internal_0_$__cuda_sm10x_tcgen05_guardrail_trap_col_being_dealloced_not_returned_by_alloc
        .type           $__internal_0_$__cuda_sm10x_tcgen05_guardrail_trap_col_being_dealloced_not_returned_by_alloc,@function
        .size           $__internal_0_$__cuda_sm10x_tcgen05_guardrail_trap_col_being_dealloced_not_returned_by_alloc,($__internal_1_$__cuda_sm10x_tcgen05_guardrail_trap_phase_invalid_during_alloc - $__internal_0_$__cuda_sm10x_tcgen05_guardrail_trap_col_being_dealloced_not_returned_by_alloc)
$__internal_0_$__cuda_sm10x_tcgen05_guardrail_trap_col_being_dealloced_not_returned_by_alloc:
[----:B------:R-:W-:Y:S05]  /*89c0*/  BPT.TRAP 0x1 ;  /* 0x000000040000795c */ /* 0x000fea0000300000 */
[----:B------:R-:W-:-:S04]  /*89d0*/  HFMA2 R3, -RZ, RZ, 0, 0 ;  /* 0x00000000ff037431 */ /* 0x000fc800000001ff */
[----:B------:R-:W-:Y:S05]  /*89e0*/  RET.REL.NODEC R2 `(_ZN7cutlass13device_kernelINS_4gemm6kernel13GemmUniversalIN4cute5tupleIJiiiiEEENS1_10collective13CollectiveMmaINS1_35MainloopSm100TmaUmmaWarpSpecializedILi8ELi2ELi4ENS5_IJNS4_1CILi4EEESB_NSA_ILi1EEEEEEEENS5_IJNSA_ILi64EEENSA_ILi128EEESG_EEEaNS5_IJlSC_lEEEaSI_NS4_8TiledMMAINS4_8MMA_AtomIJNS4_15SM100_MMA_S8_SSIaaiLi64ELi128ELNS4_4UMMA5MajorE0ELSN_0ELNSM_8SaturateE0EEEEEENS4_6LayoutINS5_IJSC_SC_SC_EEENS5_IJNSA_ILi0EEEST_ST_EEEEENS5_IJNS4_10UnderscoreESW_SW_EEEEENS4_23SM90_TMA_LOAD_MULTICASTENS4_14ComposedLayoutINS4_7SwizzleILi3ELi4ELi3EEENS4_18smem_ptr_flag_bitsILi8EEENSR_INS5_IJNSA_ILi8EEESG_EEENS5_IJSG_SC_EEEEEEEvNS4_8identityESZ_S19_vS1A_EENS_8epilogue10collective18CollectiveEpilogueINS1C_23Sm100TmaWarpSpecializedILi2ELi2ELi32ELb0ELb0EEEJSH_NS5_IJNSR_ISF_SC_EES1H_EEEaSI_aSI_NS1C_6fusion15FusionCallbacksIS1G_NS1J_17LinearCombinationIaiaiLNS_15FloatRoundStyleE2EEESH_S1I_JEEENS4_5SM1004TMEM4LOAD26SM100_TMEM_LOAD_16dp32b32xENS4_13SM90_TMA_LOADENS10_INS11_ILi2ELi4ELi3EEES14_NSR_INS5_IJS15_SF_EEENS5_IJSF_SC_EEEEEEENS4_39AutoVectorizingCopyWithAssumedAlignmentILi128EEENS4_14SM90_TMA_STOREES1Y_S20_S20_EEEvvEEEEvNT_6ParamsE) ;  /* 0xffffff7402847950 */ /* 0x000fea0003c3ffff */
        .weak           $__internal_1_$__cuda_sm10x_tcgen05_guardrail_trap_phase_invalid_during_alloc
        .type           $__internal_1_$__cuda_sm10x_tcgen05_guardrail_trap_phase_invalid_during_alloc,@function
        .size           $__internal_1_$__cuda_sm10x_tcgen05_guardrail_trap_phase_invalid_during_alloc,($__internal_2_$__cuda_sm10x_tcgen05_guardrail_trap_unallocated_columns_being_dealloced - $__internal_1_$__cuda_sm10x_tcgen05_guardrail_trap_phase_invalid_during_alloc)
$__internal_1_$__cuda_sm10x_tcgen05_guardrail_trap_phase_invalid_during_alloc:
[----:B------:R-:W-:Y:S05]  /*89f0*/  BPT.TRAP 0x1 ;  /* 0x000000040000795c */ /* 0x000fea0000300000 */
[----:B------:R-:W-:-:S04]  /*8a00*/  MOV R5, 0x0 ;  /* 0x0000000000057802 */ /* 0x000fc80000000f00 */
[----:B------:R-:W-:Y:S05]  /*8a10*/  RET.REL.NODEC R4 `(_ZN7cutlass13device_kernelINS_4gemm6kernel13GemmUniversalIN4cute5tupleIJiiiiEEENS1_10collective13CollectiveMmaINS1_35MainloopSm100TmaUmmaWarpSpecializedILi8ELi2ELi4ENS5_IJNS4_1CILi4EEESB_NSA_ILi1EEEEEEEENS5_IJNSA_ILi64EEENSA_ILi128EEESG_EEEaNS5_IJlSC_lEEEaSI_NS4_8TiledMMAINS4_8MMA_AtomIJNS4_15SM100_MMA_S8_SSIaaiLi64ELi128ELNS4_4UMMA5MajorE0ELSN_0ELNSM_8SaturateE0EEEEEENS4_6LayoutINS5_IJSC_SC_SC_EEENS5_IJNSA_ILi0EEEST_ST_EEEEENS5_IJNS4_10UnderscoreESW_SW_EEEEENS4_23SM90_TMA_LOAD_MULTICASTENS4_14ComposedLayoutINS4_7SwizzleILi3ELi4ELi3EEENS4_18smem_ptr_flag_bitsILi8EEENSR_INS5_IJNSA_ILi8EEESG_EEENS5_IJSG_SC_EEEEEEEvNS4_8identityESZ_S19_vS1A_EENS_8epilogue10collective18CollectiveEpilogueINS1C_23Sm100TmaWarpSpecializedILi2ELi2ELi32ELb0ELb0EEEJSH_NS5_IJNSR_ISF_SC_EES1H_EEEaSI_aSI_NS1C_6fusion15FusionCallbacksIS1G_NS1J_17LinearCombinationIaiaiLNS_15FloatRoundStyleE2EEESH_S1I_JEEENS4_5SM1004TMEM4LOAD26SM100_TMEM_LOAD_16dp32b32xENS4_13SM90_TMA_LOADENS10_INS11_ILi2ELi4ELi3EEES14_NSR_INS5_IJS15_SF_EEENS5_IJSF_SC_EEEEEEENS4_39AutoVectorizingCopyWithAssumedAlignmentILi128EEENS4_14SM90_TMA_STOREES1Y_S20_S20_EEEvvEEEEvNT_6ParamsE) ;  /* 0xffffff7404787950 */ /* 0x000fea0003c3ffff */
        .weak           $__internal_2_$__cuda_sm10x_tcgen05_guardrail_trap_unallocated_columns_being_dealloced
        .type           $__internal_2_$__cuda_sm10x_tcgen05_guardrail_trap_unallocated_columns_being_dealloced,@function
        .size           $__internal_2_$__cuda_sm10x_tcgen05_guardrail_trap_unallocated_columns_being_dealloced,(.L_x_162 - $__internal_2_$__cuda_sm10x_tcgen05_guardrail_trap_unallocated_columns_being_dealloced)
$__internal_2_$__cuda_sm10x_tcgen05_guardrail_trap_unallocated_columns_being_dealloced:
[----:B------:R-:W-:Y:S05]  /*8a20*/  BPT.TRAP 0x1 ;  /* 0x000000040000795c */ /* 0x000fea0000300000 */
[----:B------:R-:W-:-:S04]  /*8a30*/  HFMA2 R3, -RZ, RZ, 0, 0 ;  /* 0x00000000ff037431 */ /* 0x000fc800000001ff */
[----:B------:R-:W-:Y:S05]  /*8a40*/  RET.REL.NODEC R2 `(_ZN7cutlass13device_kernelINS_4gemm6kernel13GemmUniversalIN4cute5tupleIJiiiiEEENS1_10collective13CollectiveMmaINS1_35MainloopSm100TmaUmmaWarpSpecializedILi8ELi2ELi4ENS5_IJNS4_1CILi4EEESB_NSA_ILi1EEEEEEEENS5_IJNSA_ILi64EEENSA_ILi128EEESG_EEEaNS5_IJlSC_lEEEaSI_NS4_8TiledMMAINS4_8MMA_AtomIJNS4_15SM100_MMA_S8_SSIaaiLi64ELi128ELNS4_4UMMA5MajorE0ELSN_0ELNSM_8SaturateE0EEEEEENS4_6LayoutINS5_IJSC_SC_SC_EEENS5_IJNSA_ILi0EEEST_ST_EEEEENS5_IJNS4_10UnderscoreESW_SW_EEEEENS4_23SM90_TMA_LOAD_MULTICASTENS4_14ComposedLayoutINS4_7SwizzleILi3ELi4ELi3EEENS4_18smem_ptr_flag_bitsILi8EEENSR_INS5_IJNSA_ILi8EEESG_EEENS5_IJSG_SC_EEEEEEEvNS4_8identityESZ_S19_vS1A_EENS_8epilogue10collective18CollectiveEpilogueINS1C_23Sm100TmaWarpSpecializedILi2ELi2ELi32ELb0ELb0EEEJSH_NS5_IJNSR_ISF_SC_EES1H_EEEaSI_aSI_NS1C_6fusion15FusionCallbacksIS1G_NS1J_17LinearCombinationIaiaiLNS_15FloatRoundStyleE2EEESH_S1I_JEEENS4_5SM1004TMEM4LOAD26SM100_TMEM_LOAD_16dp32b32xENS4_13SM90_TMA_LOADENS10_INS11_ILi2ELi4ELi3EEES14_NSR_INS5_IJS15_SF_EEENS5_IJSF_SC_EEEEEEENS4_39AutoVectorizingCopyWithAssumedAlignmentILi128EEENS4_14SM90_TMA_STOREES1Y_S20_S20_EEEvvEEEEvNT_6ParamsE) ;  /* 0xffffff74026c7950 */ /* 0x000fea0003c3ffff */
.L_x_161:
[----:B------:R-:W-:-:S00]  /*8a50*/  BRA `(.L_x_161) ;  /* 0xfffffffc00fc7947 */ /* 0x000fc0000383ffff */
[----:B------:R-:W-:-:S00]  /*8a60*/  NOP ;  /* 0x0000000000007918 */ /* 0x000fc00000000000 */
        /* <DEDUP_REMOVED lines=9> */
.L_x_162:


//--------------------- .nv.global.init           --------------------------
	.section	.nv.global.init,"aw",@progbits
.nv.global.init:
	.type		$str$27,@object
	.size		$str$27,($str$28 - $str$27)
$str$27:
        /*0000*/ 	.byte	0x28, 0x61, 0x64, 0x64, 0x72, 0x65, 0x73, 0x73, 0x20, 0x26, 0x20, 0x6d, 0x61, 0x73, 0x6b, 0x29
        /*0010*/ 	.byte	0x20, 0x3d, 0x3d, 0x20, 0x30, 0x00
	.type		$str$28,@object
	.size		$str$28,($str$26 - $str$28)
$str$28:
        /*0016*/ 	.byte	0x2f, 0x74, 0x6d, 0x70, 0x2f, 0x63, 0x75, 0x74, 0x6c, 0x61, 0x73, 0x73, 0x5f, 0x73, 0x77, 0x65
        /*0026*/ 	.byte	0x65, 0x70, 0x5f, 0x73, 0x72, 0x63, 0x2f, 0x69, 0x6e, 0x63, 0x6c, 0x75, 0x64, 0x65, 0x2f, 0x63
        /*0036*/ 	.byte	0x75, 0x74, 0x65, 0x2f, 0x70, 0x6f, 0x69, 0x6e, 0x74, 0x65, 0x72, 0x5f, 0x66, 0x6c, 0x61, 0x67
        /*0046*/ 	.byte	0x67, 0x65, 0x64, 0x2e, 0x68, 0x70, 0x70, 0x00
	.type		$str$26,@object
	.size		$str$26,($str$25 - $str$26)
$str$26:
        /*004e*/ 	.byte	0x2f, 0x74, 0x6d, 0x70, 0x2f, 0x63, 0x75, 0x74, 0x6c, 0x61, 0x73, 0x73, 0x5f, 0x73, 0x77, 0x65
        /*005e*/ 	.byte	0x65, 0x70, 0x5f, 0x73, 0x72, 0x63, 0x2f, 0x69, 0x6e, 0x63, 0x6c, 0x75, 0x64, 0x65, 0x2f, 0x63
        /*006e*/ 	.byte	0x75, 0x74, 0x65, 0x2f, 0x61, 0x74, 0x6f, 0x6d, 0x2f, 0x63, 0x6f, 0x70, 0x79, 0x5f, 0x74, 0x72
        /*007e*/ 	.byte	0x61, 0x69, 0x74, 0x73, 0x5f, 0x73, 0x6d, 0x31, 0x30, 0x30, 0x2e, 0x68, 0x70, 0x70, 0x00
	.type		$str$25,@object
	.size		$str$25,(__unnamed_1 - $str$25)
$str$25:
        /*008d*/ 	.byte	0x28, 0x28, 0x75, 0x69, 0x6e, 0x74, 0x33, 0x32, 0x5f, 0x74, 0x28, 0x74, 0x68, 0x72, 0x65, 0x61
        /*009d*/ 	.byte	0x64, 0x49, 0x64, 0x78, 0x2e, 0x78, 0x29, 0x20, 0x2f, 0x20, 0x33, 0x32, 0x29, 0x20, 0x25, 0x20
        /*00ad*/ 	.byte	0x34, 0x29, 0x20, 0x3d, 0x3d, 0x20, 0x28, 0x28, 0x28, 0x74, 0x6d, 0x65, 0x6d, 0x5f, 0x61, 0x64
        /*00bd*/ 	.byte	0x64, 0x72, 0x20, 0x3e, 0x3e, 0x20, 0x31, 0x36, 0x29, 0x20, 0x2f, 0x20, 0x33, 0x32, 0x29, 0x20
        /*00cd*/ 	.byte	0x25, 0x20, 0x34, 0x29, 0x00
	.type		__unnamed_1,@object
	.size		__unnamed_1,(__unnamed_2 - __unnamed_1)
__unnamed_1:
        /*00d2*/ 	.byte	0x61, 0x75, 0x74, 0x6f, 0x20, 0x63, 0x75, 0x74, 0x65, 0x3a, 0x3a, 0x61, 0x73, 0x5f, 0x70, 0x6f
        /* <DEDUP_REMOVED lines=24> */
        /*0262*/ 	.byte	0x00
	.type		__unnamed_2,@object
	.size		__unnamed_2,(.L_2 - __unnamed_2)
__unnamed_2:
        /* <DEDUP_REMOVED lines=41> */
.L_2:


//--------------------- .nv.shared._ZN7cutlass13device_kernelINS_4gemm6kernel13GemmUniversalIN4cute5tupleIJiiiiEEENS1_10collective13CollectiveMmaINS1_35MainloopSm100TmaUmmaWarpSpecializedILi8ELi2ELi4ENS5_IJNS4_1CILi4EEESB_NSA_ILi1EEEEEEEENS5_IJNSA_ILi64EEENSA_ILi128EEESG_EEEaNS5_IJlSC_lEEEaSI_NS4_8TiledMMAINS4_8MMA_AtomIJNS4_15SM100_MMA_S8_SSIaaiLi64ELi128ELNS4_4UMMA5MajorE0ELSN_0ELNSM_8SaturateE0EEEEEENS4_6LayoutINS5_IJSC_SC_SC_EEENS5_IJNSA_ILi0EEEST_ST_EEEEENS5_IJNS4_10UnderscoreESW_SW_EEEEENS4_23SM90_TMA_LOAD_MULTICASTENS4_14ComposedLayoutINS4_7SwizzleILi3ELi4ELi3EEENS4_18smem_ptr_flag_bitsILi8EEENSR_INS5_IJNSA_ILi8EEESG_EEENS5_IJSG_SC_EEEEEEEvNS4_8identityESZ_S19_vS1A_EENS_8epilogue10collective18CollectiveEpilogueINS1C_23Sm100TmaWarpSpecializedILi2ELi2ELi32ELb0ELb0EEEJSH_NS5_IJNSR_ISF_SC_EES1H_EEEaSI_aSI_NS1C_6fusion15FusionCallbacksIS1G_NS1J_17LinearCombinationIaiaiLNS_15FloatRoundStyleE2EEESH_S1I_JEEENS4_5SM1004TMEM4LOAD26SM100_TMEM_LOAD_16dp32b32xENS4_13SM90_TMA_LOADENS10_INS11_ILi2ELi4ELi3EEES14_NSR_INS5_IJS15_SF_EEENS5_IJSF_SC_EEEEEEENS4_39AutoVectorizingCopyWithAssumedAlignmentILi128EEENS4_14SM90_TMA_STOREES1Y_S20_S20_EEEvvEEEEvNT_6ParamsE --------------------------
	.section	.nv.shared._ZN7cutlass13device_kernelINS_4gemm6kernel13GemmUniversalIN4cute5tupleIJiiiiEEENS1_10collective13CollectiveMmaINS1_35MainloopSm100TmaUmmaWarpSpecializedILi8ELi2ELi4ENS5_IJNS4_1CILi4EEESB_NSA_ILi1EEEEEEEENS5_IJNSA_ILi64EEENSA_ILi128EEESG_EEEaNS5_IJlSC_lEEEaSI_NS4_8TiledMMAINS4_8MMA_AtomIJNS4_15SM100_MMA_S8_SSIaaiLi64ELi128ELNS4_4UMMA5MajorE0ELSN_0ELNSM_8SaturateE0EEEEEENS4_6LayoutINS5_IJSC_SC_SC_EEENS5_IJNSA_ILi0EEEST_ST_EEEEENS5_IJNS4_10UnderscoreESW_SW_EEEEENS4_23SM90_TMA_LOAD_MULTICASTENS4_14ComposedLayoutINS4_7SwizzleILi3ELi4ELi3EEENS4_18smem_ptr_flag_bitsILi8EEENSR_INS5_IJNSA_ILi8EEESG_EEENS5_IJSG_SC_EEEEEEEvNS4_8identityESZ_S19_vS1A_EENS_8epilogue10collective18CollectiveEpilogueINS1C_23Sm100TmaWarpSpecializedILi2ELi2ELi32ELb0ELb0EEEJSH_NS5_IJNSR_ISF_SC_EES1H_EEEaSI_aSI_NS1C_6fusion15FusionCallbacksIS1G_NS1J_17LinearCombinationIaiaiLNS_15FloatRoundStyleE2EEESH_S1I_JEEENS4_5SM1004TMEM4LOAD26SM100_TMEM_LOAD_16dp32b32xENS4_13SM90_TMA_LOADENS10_INS11_ILi2ELi4ELi3EEES14_NSR_INS5_IJS15_SF_EEENS5_IJSF_SC_EEEEEEENS4_39AutoVectorizingCopyWithAssumedAlignmentILi128EEENS4_14SM90_TMA_STOREES1Y_S20_S20_EEEvvEEEEvNT_6ParamsE,"aw",@nobits
	.sectionflags	@""
	.align	16
	.zero		1024


//--------------------- .nv.shared.reserved.0     --------------------------
	.section	.nv.shared.reserved.0,"aw",@nobits
	.weak		__nv_reservedSMEM_offset_0_alias
	.size		__nv_reservedSMEM_offset_0_alias, 0, 64
	.other		__nv_reservedSMEM_offset_0_alias,@"STO_CUDA_RESERVED_SHARED STV_DEFAULT"
__nv_reservedSMEM_offset_0_alias:
	.zero		0
.nv.shared.reserved.0:
	.zero		64
	.weak		__nv_reservedSMEM_tcgen05_partition
	.type		__nv_reservedSMEM_tcgen05_partition,@object
	.size		__nv_reservedSMEM_tcgen05_partition,(.L_0 - __nv_reservedSMEM_tcgen05_partition)
__nv_reservedSMEM_tcgen05_partition:
	.zero		32
.L_0:


//--------------------- .nv.global                --------------------------
	.section	.nv.global,"aw",@nobits
.nv.global:
	.type		_ZN40_INTERNAL_4ac1ce1a_4_k_cu_b75e1cf9_203714cute1_E,@object
	.size		_ZN40_INTERNAL_4ac1ce1a_4_k_cu_b75e1cf9_203714cute1_E,(_ZN40_INTERNAL_4ac1ce1a_4_k_cu_b75e1cf9_203714cuda3std3__45__cpo6cbeginE - _ZN40_INTERNAL_4ac1ce1a_4_k_cu_b75e1cf9_203714cute1_E)
_ZN40_INTERNAL_4ac1ce1a_4_k_cu_b75e1cf9_203714cute1_E:
	.zero		1
	.type		_ZN40_INTERNAL_4ac1ce1a_4_k_cu_b75e1cf9_203714cuda3std3__45__cpo6cbeginE,@object
	.size		_ZN40_INTERNAL_4ac1ce1a_4_k_cu_b75e1cf9_203714cuda3std3__45__cpo6cbeginE,(_ZN40_INTERNAL_4ac1ce1a_4_k_cu_b75e1cf9_203714cuda3std3__48in_placeE - _ZN40_INTERNAL_4ac1ce1a_4_k_cu_b75e1cf9_203714cuda3std3__45__cpo6cbeginE)
_ZN40_INTERNAL_4ac1ce1a_4_k_cu_b75e1cf9_203714cuda3std3__45__cpo6cbeginE:
	.zero		1
	.type		_ZN40_INTERNAL_4ac1ce1a_4_k_cu_b75e1cf9_203714cuda3std3__48in_placeE,@object
	.size		_ZN40_INTERNAL_4ac1ce1a_4_k_cu_b75e1cf9_203714cuda3std3__48in_placeE,(_ZN40_INTERNAL_4ac1ce1a_4_k_cu_b75e1cf9_203714cuda3std6ranges3__45__cpo9iter_moveE - _ZN40_INTERNAL_4ac1ce1a_4_k_cu_b75e1cf9_203714cuda3std3__48in_placeE)
_ZN40_INTERNAL_4ac1ce1a_4_k_cu_b75e1cf9_203714cuda3std3__48in_placeE:
	.zero		1
	.type		_ZN40_INTERNAL_4ac1ce1a_4_k_cu_b75e1cf9_203714cuda3std6ranges3__45__cpo9iter_moveE,@object
	.size		_ZN40_INTERNAL_4ac1ce1a_4_k_cu_b75e1cf9_203714cuda3std6ranges3__45__cpo9iter_moveE,(_ZN40_INTERNAL_4ac1ce1a_4_k_cu_b75e1cf9_203714cuda3std3__45__cpo5beginE - _ZN40_INTERNAL_4ac1ce1a_4_k_cu_b75e1cf9_203714cuda3std6ranges3__45__cpo9iter_moveE)
_ZN40_INTERNAL_4ac1ce1a_4_k_cu_b75e1cf9_203714cuda3std6ranges3__45__cpo9iter_moveE:
	.zero		1
	.type		_ZN40_INTERNAL_4ac1ce1a_4_k_cu_b75e1cf9_203714cuda3std3__45__cpo5beginE,@object
	.size		_ZN40_INTERNAL_4ac1ce1a_4_k_cu_b75e1cf9_203714cuda3std3__45__cpo5beginE,(_ZN40_INTERNAL_4ac1ce1a_4_k_cu_b75e1cf9_203714cuda3std3__442_GLOBAL__N__4ac1ce1a_4_k_cu_b75e1cf9_203716ignoreE - _ZN40_INTERNAL_4ac1ce1a_4_k_cu_b75e1cf9_203714cuda3std3__45__cpo5beginE)
_ZN40_INTERNAL_4ac1ce1a_4_k_cu_b75e1cf9_203714cuda3std3__45__cpo5beginE:
	.zero		1
	.type		_ZN40_INTERNAL_4ac1ce1a_4_k_cu_b75e1cf9_203714cuda3std3__442_GLOBAL__N__4ac1ce1a_4_k_cu_b75e1cf9_203716ignoreE,@object
	.size		_ZN40_INTERNAL_4ac1ce1a_4_k_cu_b75e1cf9_203714cuda3std3__442_GLOBAL__N__4ac1ce1a_4_k_cu_b75e1cf9_203716ignoreE,(_ZN40_INTERNAL_4ac1ce1a_4_k_cu_b75e1cf9_203714cute7productE - _ZN40_INTERNAL_4ac1ce1a_4_k_cu_b75e1cf9_203714cuda3std3__442_GLOBAL__N__4ac1ce1a_4_k_cu_b75e1cf9_203716ignoreE)
_ZN40_INTERNAL_4ac1ce1a_4_k_cu_b75e1cf9_203714cuda3std3__442_GLOBAL__N__4ac1ce1a_4_k_cu_b75e1cf9_203716ignoreE:
	.zero		1
	.type		_ZN40_INTERNAL_4ac1ce1a_4_k_cu_b75e1cf9_203714cute7productE,@object
	.size		_ZN40_INTERNAL_4ac1ce1a_4_k_cu_b75e1cf9_203714cute7productE,(_ZN40_INTERNAL_4ac1ce1a_4_k_cu_b75e1cf9_203714cuda3std3__45__cpo3endE - _ZN40_INTERNAL_4ac1ce1a_4_k_cu_b75e1cf9_203714cute7productE)
_ZN40_INTERNAL_4ac1ce1a_4_k_cu_b75e1cf9_203714cute7productE:
	.zero		1
	.type		_ZN40_INTERNAL_4ac1ce1a_4_k_cu_b75e1cf9_203714cuda3std3__45__cpo3endE,@object
	.size		_ZN40_INTERNAL_4ac1ce1a_4_k_cu_b75e1cf9_203714cuda3std3__45__cpo3endE,(_ZN40_INTERNAL_4ac1ce1a_4_k_cu_b75e1cf9_203714cuda3std3__419piecewise_constructE - _ZN40_INTERNAL_4ac1ce1a_4_k_cu_b75e1cf9_203714cuda3std3__45__cpo3endE)
_ZN40_INTERNAL_4ac1ce1a_4_k_cu_b75e1cf9_203714cuda3std3__45__cpo3endE:
	.zero		1
	.type		_ZN40_INTERNAL_4ac1ce1a_4_k_cu_b75e1cf9_203714cuda3std3__419piecewise_constructE,@object
	.size		_ZN40_INTERNAL_4ac1ce1a_4_k_cu_b75e1cf9_203714cuda3std3__419piecewise_constructE,(_ZN40_INTERNAL_4ac1ce1a_4_k_cu_b75e1cf9_203714cuda3std3__45__cpo4cendE - _ZN40_INTERNAL_4ac1ce1a_4_k_cu_b75e1cf9_203714cuda3std3__419piecewise_constructE)
_ZN40_INTERNAL_4ac1ce1a_4_k_cu_b75e1cf9_203714cuda3std3__419piecewise_constructE:
	.zero		1
	.type		_ZN40_INTERNAL_4ac1ce1a_4_k_cu_b75e1cf9_203714cuda3std3__45__cpo4cendE,@object
	.size		_ZN40_INTERNAL_4ac1ce1a_4_k_cu_b75e1cf9_203714cuda3std3__45__cpo4cendE,(_ZN40_INTERNAL_4ac1ce1a_4_k_cu_b75e1cf9_203714cuda3std6ranges3__45__cpo4swapE - _ZN40_INTERNAL_4ac1ce1a_4_k_cu_b75e1cf9_203714cuda3std3__45__cpo4cendE)
_ZN40_INTERNAL_4ac1ce1a_4_k_cu_b75e1cf9_203714cuda3std3__45__cpo4cendE:
	.zero		1
	.type		_ZN40_INTERNAL_4ac1ce1a_4_k_cu_b75e1cf9_203714cuda3std6ranges3__45__cpo4swapE,@object
	.size		_ZN40_INTERNAL_4ac1ce1a_4_k_cu_b75e1cf9_203714cuda3std6ranges3__45__cpo4swapE,(.L_10 - _ZN40_INTERNAL_4ac1ce1a_4_k_cu_b75e1cf9_203714cuda3std6ranges3__45__cpo4swapE)
_ZN40_INTERNAL_4ac1ce1a_4_k_cu_b75e1cf9_203714cuda3std6ranges3__45__cpo4swapE:
	.zero		1
.L_10:


//--------------------- .nv.constant0._ZN7cutlass13device_kernelINS_4gemm6kernel13GemmUniversalIN4cute5tupleIJiiiiEEENS1_10collective13CollectiveMmaINS1_35MainloopSm100TmaUmmaWarpSpecializedILi8ELi2ELi4ENS5_IJNS4_1CILi4EEESB_NSA_ILi1EEEEEEEENS5_IJNSA_ILi64EEENSA_ILi128EEESG_EEEaNS5_IJlSC_lEEEaSI_NS4_8TiledMMAINS4_8MMA_AtomIJNS4_15SM100_MMA_S8_SSIaaiLi64ELi128ELNS4_4UMMA5MajorE0ELSN_0ELNSM_8SaturateE0EEEEEENS4_6LayoutINS5_IJSC_SC_SC_EEENS5_IJNSA_ILi0EEEST_ST_EEEEENS5_IJNS4_10UnderscoreESW_SW_EEEEENS4_23SM90_TMA_LOAD_MULTICASTENS4_14ComposedLayoutINS4_7SwizzleILi3ELi4ELi3EEENS4_18smem_ptr_flag_bitsILi8EEENSR_INS5_IJNSA_ILi8EEESG_EEENS5_IJSG_SC_EEEEEEEvNS4_8identityESZ_S19_vS1A_EENS_8epilogue10collective18CollectiveEpilogueINS1C_23Sm100TmaWarpSpecializedILi2ELi2ELi32ELb0ELb0EEEJSH_NS5_IJNSR_ISF_SC_EES1H_EEEaSI_aSI_NS1C_6fusion15FusionCallbacksIS1G_NS1J_17LinearCombinationIaiaiLNS_15FloatRoundStyleE2EEESH_S1I_JEEENS4_5SM1004TMEM4LOAD26SM100_TMEM_LOAD_16dp32b32xENS4_13SM90_TMA_LOADENS10_INS11_ILi2ELi4ELi3EEES14_NSR_INS5_IJS15_SF_EEENS5_IJSF_SC_EEEEEEENS4_39AutoVectorizingCopyWithAssumedAlignmentILi128EEENS4_14SM90_TMA_STOREES1Y_S20_S20_EEEvvEEEEvNT_6ParamsE --------------------------
	.section	.nv.constant0._ZN7cutlass13device_kernelINS_4gemm6kernel13GemmUniversalIN4cute5tupleIJiiiiEEENS1_10collective13CollectiveMmaINS1_35MainloopSm100TmaUmmaWarpSpecializedILi8ELi2ELi4ENS5_IJNS4_1CILi4EEESB_NSA_ILi1EEEEEEEENS5_IJNSA_ILi64EEENSA_ILi128EEESG_EEEaNS5_IJlSC_lEEEaSI_NS4_8TiledMMAINS4_8MMA_AtomIJNS4_15SM100_MMA_S8_SSIaaiLi64ELi128ELNS4_4UMMA5MajorE0ELSN_0ELNSM_8SaturateE0EEEEEENS4_6LayoutINS5_IJSC_SC_SC_EEENS5_IJNSA_ILi0EEEST_ST_EEEEENS5_IJNS4_10UnderscoreESW_SW_EEEEENS4_23SM90_TMA_LOAD_MULTICASTENS4_14ComposedLayoutINS4_7SwizzleILi3ELi4ELi3EEENS4_18smem_ptr_flag_bitsILi8EEENSR_INS5_IJNSA_ILi8EEESG_EEENS5_IJSG_SC_EEEEEEEvNS4_8identityESZ_S19_vS1A_EENS_8epilogue10collective18CollectiveEpilogueINS1C_23Sm100TmaWarpSpecializedILi2ELi2ELi32ELb0ELb0EEEJSH_NS5_IJNSR_ISF_SC_EES1H_EEEaSI_aSI_NS1C_6fusion15FusionCallbacksIS1G_NS1J_17LinearCombinationIaiaiLNS_15FloatRoundStyleE2EEESH_S1I_JEEENS4_5SM1004TMEM4LOAD26SM100_TMEM_LOAD_16dp32b32xENS4_13SM90_TMA_LOADENS10_INS11_ILi2ELi4ELi3EEES14_NSR_INS5_IJS15_SF_EEENS5_IJSF_SC_EEEEEEENS4_39AutoVectorizingCopyWithAssumedAlignmentILi128EEENS4_14SM90_TMA_STOREES1Y_S20_S20_EEEvvEEEEvNT_6ParamsE,"a",@progbits
	.sectionflags	@""
	.align	4
.nv.constant0._ZN7cutlass13device_kernelINS_4gemm6kernel13GemmUniversalIN4cute5tupleIJiiiiEEENS1_10collective13CollectiveMmaINS1_35MainloopSm100TmaUmmaWarpSpecializedILi8ELi2ELi4ENS5_IJNS4_1CILi4EEESB_NSA_ILi1EEEEEEEENS5_IJNSA_ILi64EEENSA_ILi128EEESG_EEEaNS5_IJlSC_lEEEaSI_NS4_8TiledMMAINS4_8MMA_AtomIJNS4_15SM100_MMA_S8_SSIaaiLi64ELi128ELNS4_4UMMA5MajorE0ELSN_0ELNSM_8SaturateE0EEEEEENS4_6LayoutINS5_IJSC_SC_SC_EEENS5_IJNSA_ILi0EEEST_ST_EEEEENS5_IJNS4_10UnderscoreESW_SW_EEEEENS4_23SM90_TMA_LOAD_MULTICASTENS4_14ComposedLayoutINS4_7SwizzleILi3ELi4ELi3EEENS4_18smem_ptr_flag_bitsILi8EEENSR_INS5_IJNSA_ILi8EEESG_EEENS5_IJSG_SC_EEEEEEEvNS4_8identityESZ_S19_vS1A_EENS_8epilogue10collective18CollectiveEpilogueINS1C_23Sm100TmaWarpSpecializedILi2ELi2ELi32ELb0ELb0EEEJSH_NS5_IJNSR_ISF_SC_EES1H_EEEaSI_aSI_NS1C_6fusion15FusionCallbacksIS1G_NS1J_17LinearCombinationIaiaiLNS_15FloatRoundStyleE2EEESH_S1I_JEEENS4_5SM1004TMEM4LOAD26SM100_TMEM_LOAD_16dp32b32xENS4_13SM90_TMA_LOADENS10_INS11_ILi2ELi4ELi3EEES14_NSR_INS5_IJS15_SF_EEENS5_IJSF_SC_EEEEEEENS4_39AutoVectorizingCopyWithAssumedAlignmentILi128EEENS4_14SM90_TMA_STOREES1Y_S20_S20_EEEvvEEEEvNT_6ParamsE:
	.zero		2944


//--------------------- SYMBOLS --------------------------

	.type		.nv.reservedSmem.offset0,@object
	.size		.nv.reservedSmem.offset0,0x4
	.type		.nv.reservedSmem.cap,@object
	.size		.nv.reservedSmem.cap,0x4
	.type		__assertfail,@function
